	.headerflags	@"EF_CUDA_TEXMODE_UNIFIED EF_CUDA_64BIT_ADDRESS EF_CUDA_ACCELERATORS EF_CUDA_SM90 EF_CUDA_VIRTUAL_SM(EF_CUDA_SM90)"
	.elftype	@"ET_EXEC"


//--------------------- .nv.info                  --------------------------
	.section	.nv.info,"",@"SHT_CUDA_INFO"
	.align	4


	//----- nvinfo : EIATTR_REGCOUNT
	.align		4
        /*0000*/ 	.byte	0x04, 0x2f
        /*0002*/ 	.short	(.L_1 - .L_0)
	.align		4
.L_0:
        /*0004*/ 	.word	index@(triton_poi_fused_max_pool2d_with_indices_33)
        /*0008*/ 	.word	0x00000028


	//----- nvinfo : EIATTR_MIN_STACK_SIZE
	.align		4
.L_1:
        /*000c*/ 	.byte	0x04, 0x12
        /*000e*/ 	.short	(.L_3 - .L_2)
	.align		4
.L_2:
        /*0010*/ 	.word	index@(triton_poi_fused_max_pool2d_with_indices_33)
        /*0014*/ 	.word	0x00000000


	//----- nvinfo : EIATTR_FRAME_SIZE
	.align		4
.L_3:
        /*0018*/ 	.byte	0x04, 0x11
        /*001a*/ 	.short	(.L_5 - .L_4)
	.align		4
.L_4:
        /*001c*/ 	.word	index@(triton_poi_fused_max_pool2d_with_indices_33)
        /*0020*/ 	.word	0x00000000


	//----- nvinfo : EIATTR_MIN_STACK_SIZE
	.align		4
.L_5:
        /*0024*/ 	.byte	0x04, 0x12
        /*0026*/ 	.short	(.L_7 - .L_6)
	.align		4
.L_6:
        /*0028*/ 	.word	index@(triton_poi_fused_max_pool2d_with_indices_33)
        /*002c*/ 	.word	0x00000000
.L_7:


//--------------------- .nv.info.triton_poi_fused_max_pool2d_with_indices_33 --------------------------
	.section	.nv.info.triton_poi_fused_max_pool2d_with_indices_33,"",@"SHT_CUDA_INFO"
	.sectionflags	@""
	.align	4


	//----- nvinfo : EIATTR_CUDA_API_VERSION
	.align		4
        /*0000*/ 	.byte	0x04, 0x37
        /*0002*/ 	.short	(.L_9 - .L_8)
.L_8:
        /*0004*/ 	.word	0x0000007c


	//----- nvinfo : EIATTR_KPARAM_INFO
	.align		4
.L_9:
        /*0008*/ 	.byte	0x04, 0x17
        /*000a*/ 	.short	(.L_11 - .L_10)
.L_10:
        /*000c*/ 	.word	0x00000000
        /*0010*/ 	.short	0x0004
        /*0012*/ 	.short	0x001c
        /*0014*/ 	.byte	0x00, 0xf0, 0x11, 0x00


	//----- nvinfo : EIATTR_KPARAM_INFO
	.align		4
.L_11:
        /*0018*/ 	.byte	0x04, 0x17
        /*001a*/ 	.short	(.L_13 - .L_12)
.L_12:
        /*001c*/ 	.word	0x00000000
        /*0020*/ 	.short	0x0003
        /*0022*/ 	.short	0x0018
        /*0024*/ 	.byte	0x00, 0xf0, 0x11, 0x00


	//----- nvinfo : EIATTR_KPARAM_INFO
	.align		4
.L_13:
        /*0028*/ 	.byte	0x04, 0x17
        /*002a*/ 	.short	(.L_15 - .L_14)
.L_14:
        /*002c*/ 	.word	0x00000000
        /*0030*/ 	.short	0x0002
        /*0032*/ 	.short	0x0010
        /*0034*/ 	.byte	0x00, 0xf4, 0x21, 0x00


	//----- nvinfo : EIATTR_KPARAM_INFO
	.align		4
.L_15:
        /*0038*/ 	.byte	0x04, 0x17
        /*003a*/ 	.short	(.L_17 - .L_16)
.L_16:
        /*003c*/ 	.word	0x00000000
        /*0040*/ 	.short	0x0001
        /*0042*/ 	.short	0x0008
        /*0044*/ 	.byte	0x00, 0xf4, 0x21, 0x00


	//----- nvinfo : EIATTR_KPARAM_INFO
	.align		4
.L_17:
        /*0048*/ 	.byte	0x04, 0x17
        /*004a*/ 	.short	(.L_19 - .L_18)
.L_18:
        /*004c*/ 	.word	0x00000000
        /*0050*/ 	.short	0x0000
        /*0052*/ 	.short	0x0000
        /*0054*/ 	.byte	0x00, 0xf4, 0x21, 0x00


	//----- nvinfo : EIATTR_SPARSE_MMA_MASK
	.align		4
.L_19:
        /*0058*/ 	.byte	0x03, 0x50
        /*005a*/ 	.short	0x0000


	//----- nvinfo : EIATTR_MAXREG_COUNT
	.align		4
        /*005c*/ 	.byte	0x03, 0x1b
        /*005e*/ 	.short	0x00ff


	//----- nvinfo : EIATTR_EXIT_INSTR_OFFSETS
	.align		4
        /*0060*/ 	.byte	0x04, 0x1c
        /*0062*/ 	.short	(.L_21 - .L_20)


	//   ....[0]....
.L_20:
        /*0064*/ 	.word	0x00003320


	//   ....[1]....
        /*0068*/ 	.word	0x00003340


	//----- nvinfo : EIATTR_REQNTID
	.align		4
.L_21:
        /*006c*/ 	.byte	0x04, 0x10
        /*006e*/ 	.short	(.L_23 - .L_22)
.L_22:
        /*0070*/ 	.word	0x00000100
        /*0074*/ 	.word	0x00000001
        /*0078*/ 	.word	0x00000001


	//----- nvinfo : EIATTR_CBANK_PARAM_SIZE
	.align		4
.L_23:
        /*007c*/ 	.byte	0x03, 0x19
        /*007e*/ 	.short	0x0020


	//----- nvinfo : EIATTR_PARAM_CBANK
	.align		4
        /*0080*/ 	.byte	0x04, 0x0a
        /*0082*/ 	.short	(.L_25 - .L_24)
	.align		4
.L_24:
        /*0084*/ 	.word	index@(.nv.constant0.triton_poi_fused_max_pool2d_with_indices_33)
        /*0088*/ 	.short	0x0210
        /*008a*/ 	.short	0x0020


	//----- nvinfo : EIATTR_SW_WAR
	.align		4
.L_25:
        /*008c*/ 	.byte	0x04, 0x36
        /*008e*/ 	.short	(.L_27 - .L_26)
.L_26:
        /*0090*/ 	.word	0x00000008
.L_27:


//--------------------- .nv.callgraph             --------------------------
	.section	.nv.callgraph,"",@"SHT_CUDA_CALLGRAPH"
	.align	4
	.sectionentsize	8
	.align		4
        /*0000*/ 	.word	0x00000000
	.align		4
        /*0004*/ 	.word	0xffffffff
	.align		4
        /*0008*/ 	.word	0x00000000
	.align		4
        /*000c*/ 	.word	0xfffffffe
	.align		4
        /*0010*/ 	.word	0x00000000
	.align		4
        /*0014*/ 	.word	0xfffffffd
	.align		4
        /*0018*/ 	.word	0x00000000
	.align		4
        /*001c*/ 	.word	0xfffffffc


//--------------------- .text.triton_poi_fused_max_pool2d_with_indices_33 --------------------------
	.section	.text.triton_poi_fused_max_pool2d_with_indices_33,"ax",@progbits
	.sectionflags	@"SHF_BARRIERS=1"
	.align	128
        .global         triton_poi_fused_max_pool2d_with_indices_33
        .type           triton_poi_fused_max_pool2d_with_indices_33,@function
        .size           triton_poi_fused_max_pool2d_with_indices_33,(.L_x_1 - triton_poi_fused_max_pool2d_with_indices_33)
        .other          triton_poi_fused_max_pool2d_with_indices_33,@"STO_CUDA_ENTRY STV_DEFAULT"
triton_poi_fused_max_pool2d_with_indices_33:
.text.triton_poi_fused_max_pool2d_with_indices_33:
[----:B------:R-:W0:Y:S01]  /*0000*/  LDC R1, c[0x0][0x28] ;  /* 0x00000a00ff017b82 */ /* 0x000e220000000800 */
[----:B------:R-:W1:Y:S01]  /*0010*/  S2R R0, SR_CTAID.Y ;  /* 0x0000000000007919 */ /* 0x000e620000002600 */
[----:B------:R-:W-:-:S06]  /*0020*/  IMAD.MOV.U32 R32, RZ, RZ, RZ ;  /* 0x000000ffff207224 */ /* 0x000fcc00078e00ff */
[----:B------:R-:W2:Y:S01]  /*0030*/  LDC.64 R34, c[0x0][0x210] ;  /* 0x00008400ff227b82 */ /* 0x000ea20000000a00 */
[----:B------:R-:W-:Y:S01]  /*0040*/  CS2R R28, SRZ ;  /* 0x00000000001c7805 */ /* 0x000fe2000001ff00 */
[----:B------:R-:W1:Y:S01]  /*0050*/  S2R R3, SR_TID.X ;  /* 0x0000000000037919 */ /* 0x000e620000002100 */
[----:B------:R-:W-:Y:S02]  /*0060*/  CS2R R30, SRZ ;  /* 0x00000000001e7805 */ /* 0x000fe4000001ff00 */
[----:B------:R-:W-:Y:S02]  /*0070*/  CS2R R24, SRZ ;  /* 0x0000000000187805 */ /* 0x000fe4000001ff00 */
[----:B------:R-:W-:Y:S01]  /*0080*/  CS2R R26, SRZ ;  /* 0x00000000001a7805 */ /* 0x000fe2000001ff00 */
[----:B------:R-:W3:Y:S01]  /*0090*/  S2R R6, SR_CTAID.X ;  /* 0x0000000000067919 */ /* 0x000ee20000002500 */
[----:B------:R-:W-:Y:S01]  /*00a0*/  ULDC.64 UR6, c[0x0][0x208] ;  /* 0x0000820000067ab9 */ /* 0x000fe20000000a00 */
[----:B-1----:R-:W-:-:S04]  /*00b0*/  PRMT R33, R3, 0x6540, R0 ;  /* 0x0000654003217816 */ /* 0x002fc80000000000 */
[C---:B------:R-:W-:Y:S01]  /*00c0*/  ISETP.GE.AND P0, PT, R33.reuse, 0xe10, PT ;  /* 0x00000e102100780c */ /* 0x040fe20003f06270 */
[----:B------:R-:W-:-:S04]  /*00d0*/  IMAD.HI R4, R33, -0x77777777, R32 ;  /* 0x8888888921047827 */ /* 0x000fc800078e0220 */
[----:B------:R-:W-:Y:S01]  /*00e0*/  IMAD.HI R32, R33, -0x6e5d4c3b, R32 ;  /* 0x91a2b3c521207827 */ /* 0x000fe200078e0220 */
[----:B------:R-:W-:-:S04]  /*00f0*/  SHF.R.U32.HI R5, RZ, 0x1f, R4 ;  /* 0x0000001fff057819 */ /* 0x000fc80000011604 */
[----:B------:R-:W-:Y:S01]  /*0100*/  LEA.HI.SX32 R5, R4, R5, 0x1c ;  /* 0x0000000504057211 */ /* 0x000fe200078fe2ff */
[----:B------:R-:W-:Y:S01]  /*0110*/  IMAD.MOV.U32 R4, RZ, RZ, RZ ;  /* 0x000000ffff047224 */ /* 0x000fe200078e00ff */
[----:B------:R-:W-:-:S03]  /*0120*/  SHF.R.U32.HI R7, RZ, 0x1f, R32 ;  /* 0x0000001fff077819 */ /* 0x000fc60000011620 */
[----:B------:R-:W-:Y:S01]  /*0130*/  IMAD.HI R4, R5, -0x77777777, R4 ;  /* 0x8888888905047827 */ /* 0x000fe200078e0204 */
[----:B------:R-:W-:-:S03]  /*0140*/  LEA.HI.SX32 R32, R32, R7, 0x17 ;  /* 0x0000000720207211 */ /* 0x000fc600078fbaff */
[----:B------:R-:W-:Y:S01]  /*0150*/  IMAD R2, R5, -0x1e, R33 ;  /* 0xffffffe205027824 */ /* 0x000fe200078e0221 */
[----:B------:R-:W-:-:S03]  /*0160*/  SHF.R.U32.HI R7, RZ, 0x1f, R4 ;  /* 0x0000001fff077819 */ /* 0x000fc60000011604 */
[----:B------:R-:W-:Y:S01]  /*0170*/  IMAD R9, R2, 0x240, RZ ;  /* 0x0000024002097824 */ /* 0x000fe200078e02ff */
[----:B------:R-:W-:-:S03]  /*0180*/  LEA.HI.SX32 R7, R4, R7, 0x1c ;  /* 0x0000000704077211 */ /* 0x000fc600078fe2ff */
[----:B------:R-:W-:Y:S02]  /*0190*/  IMAD R9, R32, 0x105a20, R9 ;  /* 0x00105a2020097824 */ /* 0x000fe400078e0209 */
[----:B---3--:R-:W-:Y:S02]  /*01a0*/  IMAD.SHL.U32 R32, R6, 0x10, RZ ;  /* 0x0000001006207824 */ /* 0x008fe400078e00ff */
[----:B------:R-:W-:Y:S02]  /*01b0*/  IMAD R2, R7, -0x1e, R5 ;  /* 0xffffffe207027824 */ /* 0x000fe400078e0205 */
[C---:B------:R-:W-:Y:S01]  /*01c0*/  IMAD.IADD R9, R32.reuse, 0x1, R9 ;  /* 0x0000000120097824 */ /* 0x040fe200078e0209 */
[----:B------:R-:W-:-:S03]  /*01d0*/  ISETP.LT.AND P0, PT, R32, 0x120, !P0 ;  /* 0x000001202000780c */ /* 0x000fc60004701270 */
[----:B------:R-:W-:-:S04]  /*01e0*/  IMAD R2, R2, 0x8940, R9 ;  /* 0x0000894002027824 */ /* 0x000fc800078e0209 */
[C---:B------:R-:W-:Y:S02]  /*01f0*/  VIADD R7, R2.reuse, 0x120 ;  /* 0x0000012002077836 */ /* 0x040fe40000000000 */
[----:B--2---:R-:W-:-:S04]  /*0200*/  IMAD.WIDE R4, R2, 0x4, R34 ;  /* 0x0000000402047825 */ /* 0x004fc800078e0222 */
[--C-:B------:R-:W-:Y:S01]  /*0210*/  IMAD.WIDE R6, R7, 0x4, R34.reuse ;  /* 0x0000000407067825 */ /* 0x100fe200078e0222 */
[----:B------:R1:W2:Y:S04]  /*0220*/  @P0 LDG.E.EL.128 R28, desc[UR6][R4.64] ;  /* 0x00000006041c0981 */ /* 0x0002a8000c2e1d00 */
[----:B------:R3:W2:Y:S01]  /*0230*/  @P0 LDG.E.EL.128 R24, desc[UR6][R6.64] ;  /* 0x0000000606180981 */ /* 0x0006a2000c2e1d00 */
[----:B------:R-:W-:Y:S01]  /*0240*/  VIADD R9, R2, 0x240 ;  /* 0x0000024002097836 */ /* 0x000fe20000000000 */
[----:B------:R-:W-:Y:S02]  /*0250*/  CS2R R20, SRZ ;  /* 0x0000000000147805 */ /* 0x000fe4000001ff00 */
[----:B------:R-:W-:Y:S01]  /*0260*/  CS2R R22, SRZ ;  /* 0x0000000000167805 */ /* 0x000fe2000001ff00 */
[----:B------:R-:W-:-:S05]  /*0270*/  IMAD.WIDE R8, R9, 0x4, R34 ;  /* 0x0000000409087825 */ /* 0x000fca00078e0222 */
[----:B------:R4:W5:Y:S01]  /*0280*/  @P0 LDG.E.EL.128 R20, desc[UR6][R8.64] ;  /* 0x0000000608140981 */ /* 0x000962000c2e1d00 */
[----:B------:R-:W-:Y:S01]  /*0290*/  VIADD R11, R2, 0x44a0 ;  /* 0x000044a0020b7836 */ /* 0x000fe20000000000 */
[----:B------:R-:W-:Y:S02]  /*02a0*/  CS2R R16, SRZ ;  /* 0x0000000000107805 */ /* 0x000fe4000001ff00 */
[----:B------:R-:W-:Y:S01]  /*02b0*/  CS2R R18, SRZ ;  /* 0x0000000000127805 */ /* 0x000fe2000001ff00 */
[----:B-1----:R-:W-:-:S05]  /*02c0*/  IMAD.WIDE R4, R11, 0x4, R34 ;  /* 0x000000040b047825 */ /* 0x002fca00078e0222 */
[----:B------:R1:W5:Y:S01]  /*02d0*/  @P0 LDG.E.EL.128 R16, desc[UR6][R4.64] ;  /* 0x0000000604100981 */ /* 0x000362000c2e1d00 */
[----:B------:R-:W-:Y:S01]  /*02e0*/  VIADD R37, R2, 0x45c0 ;  /* 0x000045c002257836 */ /* 0x000fe20000000000 */
[----:B------:R-:W-:Y:S02]  /*02f0*/  CS2R R12, SRZ ;  /* 0x00000000000c7805 */ /* 0x000fe4000001ff00 */
[----:B------:R-:W-:Y:S01]  /*0300*/  CS2R R14, SRZ ;  /* 0x00000000000e7805 */ /* 0x000fe2000001ff00 */
[----:B------:R-:W-:-:S05]  /*0310*/  IMAD.WIDE R36, R37, 0x4, R34 ;  /* 0x0000000425247825 */ /* 0x000fca00078e0222 */
[----:B------:R-:W5:Y:S01]  /*0320*/  @P0 LDG.E.EL.128 R12, desc[UR6][R36.64] ;  /* 0x00000006240c0981 */ /* 0x000f62000c2e1d00 */
[----:B---3--:R-:W-:Y:S01]  /*0330*/  VIADD R7, R2, 0x46e0 ;  /* 0x000046e002077836 */ /* 0x008fe20000000000 */
[----:B----4-:R-:W-:Y:S02]  /*0340*/  CS2R R8, SRZ ;  /* 0x0000000000087805 */ /* 0x010fe4000001ff00 */
[----:B------:R-:W-:Y:S01]  /*0350*/  CS2R R10, SRZ ;  /* 0x00000000000a7805 */ /* 0x000fe2000001ff00 */
[----:B------:R-:W-:-:S05]  /*0360*/  IMAD.WIDE R6, R7, 0x4, R34 ;  /* 0x0000000407067825 */ /* 0x000fca00078e0222 */
[----:B------:R3:W4:Y:S01]  /*0370*/  @P0 LDG.E.EL.128 R8, desc[UR6][R6.64] ;  /* 0x0000000606080981 */ /* 0x000722000c2e1d00 */
[----:B-1----:R-:W-:Y:S02]  /*0380*/  CS2R R4, SRZ ;  /* 0x0000000000047805 */ /* 0x002fe4000001ff00 */
[----:B---3--:R-:W-:Y:S02]  /*0390*/  CS2R R6, SRZ ;  /* 0x0000000000067805 */ /* 0x008fe4000001ff00 */
[C---:B--2---:R-:W-:Y:S02]  /*03a0*/  FSETP.GT.AND P1, PT, R25.reuse, R29, PT ;  /* 0x0000001d1900720b */ /* 0x044fe40003f24000 */
[C---:B------:R-:W-:Y:S02]  /*03b0*/  FSETP.GT.AND P4, PT, R24.reuse, R28, PT ;  /* 0x0000001c1800720b */ /* 0x040fe40003f84000 */
[----:B------:R-:W-:Y:S02]  /*03c0*/  FSETP.NAN.AND P5, PT, R25, R25, PT ;  /* 0x000000191900720b */ /* 0x000fe40003fa8000 */
[----:B------:R-:W-:-:S02]  /*03d0*/  FSETP.NAN.AND P6, PT, R24, R24, PT ;  /* 0x000000181800720b */ /* 0x000fc40003fc8000 */
[C---:B------:R-:W-:Y:S02]  /*03e0*/  FSETP.GT.AND P3, PT, R27.reuse, R31, PT ;  /* 0x0000001f1b00720b */ /* 0x040fe40003f64000 */
[----:B------:R-:W-:-:S03]  /*03f0*/  FSETP.NAN.AND P2, PT, R27, R27, PT ;  /* 0x0000001b1b00720b */ /* 0x000fc60003f48000 */
[----:B------:R-:W-:Y:S01]  /*0400*/  @!P1 SEL R25, R25, R29, P5 ;  /* 0x0000001d19199207 */ /* 0x000fe20002800000 */
[----:B------:R-:W-:Y:S01]  /*0410*/  VIADD R29, R2, 0x8940 ;  /* 0x00008940021d7836 */ /* 0x000fe20000000000 */
[----:B------:R-:W-:Y:S02]  /*0420*/  @!P4 SEL R24, R24, R28, P6 ;  /* 0x0000001c1818c207 */ /* 0x000fe40003000000 */
[----:B------:R-:W-:Y:S01]  /*0430*/  FSETP.GT.AND P6, PT, R26, R30, PT ;  /* 0x0000001e1a00720b */ /* 0x000fe20003fc4000 */
[----:B------:R-:W-:-:S03]  /*0440*/  IMAD.WIDE R28, R29, 0x4, R34 ;  /* 0x000000041d1c7825 */ /* 0x000fc600078e0222 */
[----:B------:R-:W-:Y:S02]  /*0450*/  @!P3 SEL R27, R27, R31, P2 ;  /* 0x0000001f1b1bb207 */ /* 0x000fe40001000000 */
[----:B------:R1:W2:Y:S01]  /*0460*/  @P0 LDG.E.EL.128 R4, desc[UR6][R28.64] ;  /* 0x000000061c040981 */ /* 0x0002a2000c2e1d00 */
[----:B------:R-:W-:Y:S02]  /*0470*/  FSETP.NAN.AND P5, PT, R26, R26, PT ;  /* 0x0000001a1a00720b */ /* 0x000fe40003fa8000 */
[----:B-----5:R-:W-:-:S04]  /*0480*/  FSETP.GEU.AND P2, PT, R27, R23, PT ;  /* 0x000000171b00720b */ /* 0x020fc80003f4e000 */
[----:B------:R-:W-:Y:S02]  /*0490*/  @!P6 SEL R26, R26, R30, P5 ;  /* 0x0000001e1a1ae207 */ /* 0x000fe40002800000 */
[----:B------:R-:W-:Y:S02]  /*04a0*/  SEL R30, RZ, 0x1, !P3 ;  /* 0x00000001ff1e7807 */ /* 0x000fe40005800000 */
[----:B------:R-:W-:Y:S02]  /*04b0*/  FSETP.GEU.AND P5, PT, R26, R22, PT ;  /* 0x000000161a00720b */ /* 0x000fe40003fae000 */
[C---:B------:R-:W-:Y:S02]  /*04c0*/  FSETP.NAN.AND P3, PT, R23.reuse, R23, PT ;  /* 0x000000171700720b */ /* 0x040fe40003f68000 */
[----:B-1----:R-:W-:Y:S02]  /*04d0*/  SEL R28, RZ, 0x1, !P1 ;  /* 0x00000001ff1c7807 */ /* 0x002fe40004800000 */
[----:B------:R-:W-:-:S02]  /*04e0*/  @P2 SEL R23, R23, R27, P3 ;  /* 0x0000001b17172207 */ /* 0x000fc40001800000 */
[----:B------:R-:W-:Y:S02]  /*04f0*/  SEL R27, RZ, 0x1, !P6 ;  /* 0x00000001ff1b7807 */ /* 0x000fe40007000000 */
[C---:B------:R-:W-:Y:S02]  /*0500*/  FSETP.NAN.AND P3, PT, R22.reuse, R22, PT ;  /* 0x000000161600720b */ /* 0x040fe40003f68000 */
[-C--:B------:R-:W-:Y:S02]  /*0510*/  FSETP.GEU.AND P6, PT, R25, R21.reuse, PT ;  /* 0x000000151900720b */ /* 0x080fe40003fce000 */
[----:B------:R-:W-:Y:S02]  /*0520*/  @P5 SEL R22, R22, R26, P3 ;  /* 0x0000001a16165207 */ /* 0x000fe40001800000 */
[----:B------:R-:W-:Y:S02]  /*0530*/  FSETP.GEU.AND P3, PT, R24, R20, PT ;  /* 0x000000141800720b */ /* 0x000fe40003f6e000 */
[----:B------:R-:W-:-:S02]  /*0540*/  FSETP.NAN.AND P1, PT, R21, R21, PT ;  /* 0x000000151500720b */ /* 0x000fc40003f28000 */
[----:B------:R-:W-:Y:S02]  /*0550*/  SEL R30, R30, 0x2, P2 ;  /* 0x000000021e1e7807 */ /* 0x000fe40001000000 */
[----:B------:R-:W-:Y:S02]  /*0560*/  SEL R29, R27, 0x2, P5 ;  /* 0x000000021b1d7807 */ /* 0x000fe40002800000 */
[----:B------:R-:W-:Y:S02]  /*0570*/  CS2R R26, SRZ ;  /* 0x00000000001a7805 */ /* 0x000fe4000001ff00 */
[----:B------:R-:W-:Y:S02]  /*0580*/  FSETP.NAN.AND P5, PT, R16, R16, PT ;  /* 0x000000101000720b */ /* 0x000fe40003fa8000 */
[----:B------:R-:W-:Y:S02]  /*0590*/  @P6 SEL R21, R21, R25, P1 ;  /* 0x0000001915156207 */ /* 0x000fe40000800000 */
[----:B------:R-:W-:-:S02]  /*05a0*/  FSETP.NAN.AND P1, PT, R20, R20, PT ;  /* 0x000000141400720b */ /* 0x000fc40003f28000 */
[----:B------:R-:W-:Y:S02]  /*05b0*/  FSETP.GEU.AND P2, PT, R21, R17, PT ;  /* 0x000000111500720b */ /* 0x000fe40003f4e000 */
[----:B------:R-:W-:Y:S02]  /*05c0*/  @P3 SEL R20, R20, R24, P1 ;  /* 0x0000001814143207 */ /* 0x000fe40000800000 */
[----:B------:R-:W-:Y:S02]  /*05d0*/  CS2R R24, SRZ ;  /* 0x0000000000187805 */ /* 0x000fe4000001ff00 */
[----:B------:R-:W-:-:S13]  /*05e0*/  FSETP.GEU.AND P1, PT, R20, R16, PT ;  /* 0x000000101400720b */ /* 0x000fda0003f2e000 */
[----:B------:R-:W-:Y:S02]  /*05f0*/  @P1 SEL R16, R16, R20, P5 ;  /* 0x0000001410101207 */ /* 0x000fe40002800000 */
[----:B------:R-:W-:-:S04]  /*0600*/  FSETP.NAN.AND P5, PT, R17, R17, PT ;  /* 0x000000111100720b */ /* 0x000fc80003fa8000 */
[----:B------:R-:W-:Y:S01]  /*0610*/  @P2 SEL R17, R17, R21, P5 ;  /* 0x0000001511112207 */ /* 0x000fe20002800000 */
[----:B------:R-:W-:Y:S01]  /*0620*/  VIADD R21, R2, 0x8a60 ;  /* 0x00008a6002157836 */ /* 0x000fe20000000000 */
[-C--:B------:R-:W-:Y:S02]  /*0630*/  FSETP.GEU.AND P5, PT, R22, R18.reuse, PT ;  /* 0x000000121600720b */ /* 0x080fe40003fae000 */
[----:B------:R-:W-:Y:S01]  /*0640*/  SEL R28, R28, 0x2, P6 ;  /* 0x000000021c1c7807 */ /* 0x000fe20003000000 */
[----:B------:R-:W-:Y:S01]  /*0650*/  IMAD.WIDE R20, R21, 0x4, R34 ;  /* 0x0000000415147825 */ /* 0x000fe200078e0222 */
[----:B------:R-:W-:Y:S02]  /*0660*/  FSETP.NAN.AND P6, PT, R18, R18, PT ;  /* 0x000000121200720b */ /* 0x000fe40003fc8000 */
[----:B------:R-:W-:Y:S02]  /*0670*/  SEL R28, R28, 0x3, P2 ;  /* 0x000000031c1c7807 */ /* 0x000fe40001000000 */
[----:B------:R1:W3:Y:S01]  /*0680*/  @P0 LDG.E.EL.128 R24, desc[UR6][R20.64] ;  /* 0x0000000614180981 */ /* 0x0002e2000c2e1d00 */
[----:B------:R-:W-:-:S02]  /*0690*/  FSETP.NAN.AND P2, PT, R15, R15, PT ;  /* 0x0000000f0f00720b */ /* 0x000fc40003f48000 */
[----:B------:R-:W-:Y:S02]  /*06a0*/  SEL R29, R29, 0x3, P5 ;  /* 0x000000031d1d7807 */ /* 0x000fe40002800000 */
[----:B------:R-:W-:Y:S02]  /*06b0*/  @P5 SEL R18, R18, R22, P6 ;  /* 0x0000001612125207 */ /* 0x000fe40003000000 */
[----:B------:R-:W-:Y:S02]  /*06c0*/  SEL R22, RZ, 0x1, !P4 ;  /* 0x00000001ff167807 */ /* 0x000fe40006000000 */
[-C--:B------:R-:W-:Y:S02]  /*06d0*/  FSETP.GEU.AND P4, PT, R23, R19.reuse, PT ;  /* 0x000000131700720b */ /* 0x080fe40003f8e000 */
[----:B------:R-:W-:Y:S02]  /*06e0*/  FSETP.NAN.AND P6, PT, R19, R19, PT ;  /* 0x000000131300720b */ /* 0x000fe40003fc8000 */
[----:B------:R-:W-:-:S02]  /*06f0*/  SEL R22, R22, 0x2, P3 ;  /* 0x0000000216167807 */ /* 0x000fc40001800000 */
[----:B------:R-:W-:Y:S02]  /*0700*/  FSETP.GEU.AND P3, PT, R18, R14, PT ;  /* 0x0000000e1200720b */ /* 0x000fe40003f6e000 */
[----:B-1----:R-:W-:Y:S02]  /*0710*/  SEL R20, R22, 0x3, P1 ;  /* 0x0000000316147807 */ /* 0x002fe40000800000 */
[----:B------:R-:W-:Y:S02]  /*0720*/  FSETP.GEU.AND P1, PT, R16, R12, PT ;  /* 0x0000000c1000720b */ /* 0x000fe40003f2e000 */
[----:B------:R-:W-:Y:S02]  /*0730*/  FSETP.NAN.AND P5, PT, R14, R14, PT ;  /* 0x0000000e0e00720b */ /* 0x000fe40003fa8000 */
[----:B------:R-:W-:Y:S02]  /*0740*/  @P4 SEL R19, R19, R23, P6 ;  /* 0x0000001713134207 */ /* 0x000fe40003000000 */
[----:B------:R-:W-:-:S02]  /*0750*/  SEL R30, R30, 0x3, P4 ;  /* 0x000000031e1e7807 */ /* 0x000fc40002000000 */
[----:B------:R-:W-:Y:S02]  /*0760*/  FSETP.GEU.AND P6, PT, R19, R15, PT ;  /* 0x0000000f1300720b */ /* 0x000fe40003fce000 */
[----:B------:R-:W-:Y:S02]  /*0770*/  @P3 SEL R14, R14, R18, P5 ;  /* 0x000000120e0e3207 */ /* 0x000fe40002800000 */
[----:B------:R-:W-:Y:S02]  /*0780*/  FSETP.NAN.AND P5, PT, R12, R12, PT ;  /* 0x0000000c0c00720b */ /* 0x000fe40003fa8000 */
[----:B------:R-:W-:Y:S02]  /*0790*/  SEL R31, R30, 0x4, P6 ;  /* 0x000000041e1f7807 */ /* 0x000fe40003000000 */
[----:B------:R-:W-:Y:S02]  /*07a0*/  @P1 SEL R12, R12, R16, P5 ;  /* 0x000000100c0c1207 */ /* 0x000fe40002800000 */
[----:B------:R-:W-:-:S02]  /*07b0*/  FSETP.NAN.AND P5, PT, R13, R13, PT ;  /* 0x0000000d0d00720b */ /* 0x000fc40003fa8000 */
[-C--:B----4-:R-:W-:Y:S02]  /*07c0*/  FSETP.GEU.AND P4, PT, R12, R8.reuse, PT ;  /* 0x000000080c00720b */ /* 0x090fe40003f8e000 */
[----:B------:R-:W-:Y:S02]  /*07d0*/  @P6 SEL R15, R15, R19, P2 ;  /* 0x000000130f0f6207 */ /* 0x000fe40001000000 */
[----:B------:R-:W-:Y:S02]  /*07e0*/  CS2R R18, SRZ ;  /* 0x0000000000127805 */ /* 0x000fe4000001ff00 */
[----:B------:R-:W-:Y:S02]  /*07f0*/  FSETP.GEU.AND P2, PT, R17, R13, PT ;  /* 0x0000000d1100720b */ /* 0x000fe40003f4e000 */
[----:B------:R-:W-:Y:S02]  /*0800*/  FSETP.NAN.AND P6, PT, R8, R8, PT ;  /* 0x000000080800720b */ /* 0x000fe40003fc8000 */
[----:B------:R-:W-:-:S02]  /*0810*/  SEL R30, R29, 0x4, P3 ;  /* 0x000000041d1e7807 */ /* 0x000fc40001800000 */
[----:B------:R-:W-:Y:S02]  /*0820*/  FSETP.GEU.AND P3, PT, R14, R10, PT ;  /* 0x0000000a0e00720b */ /* 0x000fe40003f6e000 */
[----:B------:R-:W-:Y:S02]  /*0830*/  SEL R28, R28, 0x4, P2 ;  /* 0x000000041c1c7807 */ /* 0x000fe40001000000 */
[----:B------:R-:W-:Y:S02]  /*0840*/  @P4 SEL R8, R8, R12, P6 ;  /* 0x0000000c08084207 */ /* 0x000fe40003000000 */
[----:B------:R-:W-:Y:S02]  /*0850*/  FSETP.NAN.AND P6, PT, R9, R9, PT ;  /* 0x000000090900720b */ /* 0x000fe40003fc8000 */
[----:B------:R-:W-:Y:S02]  /*0860*/  @P2 SEL R13, R13, R17, P5 ;  /* 0x000000110d0d2207 */ /* 0x000fe40002800000 */
[----:B------:R-:W-:-:S02]  /*0870*/  CS2R R16, SRZ ;  /* 0x0000000000107805 */ /* 0x000fc4000001ff00 */
[----:B------:R-:W-:Y:S02]  /*0880*/  FSETP.GEU.AND P2, PT, R15, R11, PT ;  /* 0x0000000b0f00720b */ /* 0x000fe40003f4e000 */
[----:B------:R-:W-:Y:S02]  /*0890*/  FSETP.GEU.AND P5, PT, R13, R9, PT ;  /* 0x000000090d00720b */ /* 0x000fe40003fae000 */
[----:B------:R-:W-:Y:S02]  /*08a0*/  SEL R20, R20, 0x4, P1 ;  /* 0x0000000414147807 */ /* 0x000fe40000800000 */
[----:B------:R-:W-:Y:S02]  /*08b0*/  SEL R28, R28, 0x5, P5 ;  /* 0x000000051c1c7807 */ /* 0x000fe40002800000 */
[----:B------:R-:W-:-:S07]  /*08c0*/  SEL R29, R20, 0x5, P4 ;  /* 0x00000005141d7807 */ /* 0x000fce0002000000 */
[----:B------:R-:W-:Y:S01]  /*08d0*/  @P5 SEL R9, R9, R13, P6 ;  /* 0x0000000d09095207 */ /* 0x000fe20003000000 */
[----:B------:R-:W-:Y:S01]  /*08e0*/  VIADD R13, R2, 0x8b80 ;  /* 0x00008b80020d7836 */ /* 0x000fe20000000000 */
[----:B------:R-:W-:-:S03]  /*08f0*/  FSETP.NAN.AND P6, PT, R10, R10, PT ;  /* 0x0000000a0a00720b */ /* 0x000fc60003fc8000 */
[----:B------:R-:W-:Y:S01]  /*0900*/  IMAD.WIDE R12, R13, 0x4, R34 ;  /* 0x000000040d0c7825 */ /* 0x000fe200078e0222 */
[----:B------:R-:W-:Y:S02]  /*0910*/  @P3 SEL R10, R10, R14, P6 ;  /* 0x0000000e0a0a3207 */ /* 0x000fe40003000000 */
[C---:B------:R-:W-:Y:S02]  /*0920*/  FSETP.NAN.AND P6, PT, R11.reuse, R11, PT ;  /* 0x0000000b0b00720b */ /* 0x040fe40003fc8000 */
[----:B------:R1:W4:Y:S02]  /*0930*/  @P0 LDG.E.EL.128 R16, desc[UR6][R12.64] ;  /* 0x000000060c100981 */ /* 0x000324000c2e1d00 */
[----:B------:R-:W-:Y:S01]  /*0940*/  @P2 SEL R11, R11, R15, P6 ;  /* 0x0000000f0b0b2207 */ /* 0x000fe20003000000 */
[----:B------:R-:W-:Y:S01]  /*0950*/  VIADD R37, R2, 0x4 ;  /* 0x0000000402257836 */ /* 0x000fe20000000000 */
[----:B------:R-:W-:Y:S02]  /*0960*/  CS2R R20, SRZ ;  /* 0x0000000000147805 */ /* 0x000fe4000001ff00 */
[----:B------:R-:W-:-:S02]  /*0970*/  CS2R R22, SRZ ;  /* 0x0000000000167805 */ /* 0x000fc4000001ff00 */
[----:B------:R-:W-:Y:S01]  /*0980*/  CS2R R14, SRZ ;  /* 0x00000000000e7805 */ /* 0x000fe2000001ff00 */
[----:B------:R-:W-:Y:S01]  /*0990*/  IMAD.WIDE R36, R37, 0x4, R34 ;  /* 0x0000000425247825 */ /* 0x000fe200078e0222 */
[----:B-1----:R-:W-:-:S04]  /*09a0*/  CS2R R12, SRZ ;  /* 0x00000000000c7805 */ /* 0x002fc8000001ff00 */
[----:B------:R1:W5:Y:S01]  /*09b0*/  @P0 LDG.E.EL.128 R20, desc[UR6][R36.64] ;  /* 0x0000000624140981 */ /* 0x000362000c2e1d00 */
[-C--:B--2---:R-:W-:Y:S02]  /*09c0*/  FSETP.GEU.AND P6, PT, R11, R7.reuse, PT ;  /* 0x000000070b00720b */ /* 0x084fe40003fce000 */
[-C--:B------:R-:W-:Y:S02]  /*09d0*/  FSETP.GEU.AND P1, PT, R10, R6.reuse, PT ;  /* 0x000000060a00720b */ /* 0x080fe40003f2e000 */
[----:B------:R-:W-:Y:S02]  /*09e0*/  FSETP.NAN.AND P4, PT, R7, R7, PT ;  /* 0x000000070700720b */ /* 0x000fe40003f88000 */
[----:B------:R-:W-:-:S07]  /*09f0*/  FSETP.NAN.AND P5, PT, R6, R6, PT ;  /* 0x000000060600720b */ /* 0x000fce0003fa8000 */
[----:B------:R-:W-:Y:S01]  /*0a00*/  @P6 SEL R7, R7, R11, P4 ;  /* 0x0000000b07076207 */ /* 0x000fe20002000000 */
[----:B------:R-:W-:Y:S01]  /*0a10*/  VIADD R11, R2, 0x124 ;  /* 0x00000124020b7836 */ /* 0x000fe20000000000 */
[----:B------:R-:W-:-:S03]  /*0a20*/  @P1 SEL R6, R6, R10, P5 ;  /* 0x0000000a06061207 */ /* 0x000fc60002800000 */
[----:B------:R-:W-:-:S05]  /*0a30*/  IMAD.WIDE R10, R11, 0x4, R34 ;  /* 0x000000040b0a7825 */ /* 0x000fca00078e0222 */
[----:B------:R2:W5:Y:S01]  /*0a40*/  @P0 LDG.E.EL.128 R12, desc[UR6][R10.64] ;  /* 0x000000060a0c0981 */ /* 0x000562000c2e1d00 */
[-C--:B------:R-:W-:Y:S02]  /*0a50*/  FSETP.GEU.AND P4, PT, R9, R5.reuse, PT ;  /* 0x000000050900720b */ /* 0x080fe40003f8e000 */
[----:B------:R-:W-:Y:S02]  /*0a60*/  FSETP.NAN.AND P5, PT, R5, R5, PT ;  /* 0x000000050500720b */ /* 0x000fe40003fa8000 */
[----:B------:R-:W-:-:S09]  /*0a70*/  SEL R30, R30, 0x5, P3 ;  /* 0x000000051e1e7807 */ /* 0x000fd20001800000 */
[----:B------:R-:W-:Y:S02]  /*0a80*/  @P4 SEL R5, R5, R9, P5 ;  /* 0x0000000905054207 */ /* 0x000fe40002800000 */
[-C--:B------:R-:W-:Y:S02]  /*0a90*/  FSETP.GEU.AND P5, PT, R8, R4.reuse, PT ;  /* 0x000000040800720b */ /* 0x080fe40003fae000 */
[----:B------:R-:W-:Y:S02]  /*0aa0*/  FSETP.NAN.AND P3, PT, R4, R4, PT ;  /* 0x000000040400720b */ /* 0x000fe40003f68000 */
[----:B------:R-:W-:-:S09]  /*0ab0*/  SEL R31, R31, 0x5, P2 ;  /* 0x000000051f1f7807 */ /* 0x000fd20001000000 */
[----:B------:R-:W-:Y:S02]  /*0ac0*/  @P5 SEL R4, R4, R8, P3 ;  /* 0x0000000804045207 */ /* 0x000fe40001800000 */
[----:B-1----:R-:W-:Y:S02]  /*0ad0*/  SEL R36, R31, 0x6, P6 ;  /* 0x000000061f247807 */ /* 0x002fe40003000000 */
[-C--:B---3--:R-:W-:Y:S02]  /*0ae0*/  FSETP.GEU.AND P2, PT, R4, R24.reuse, PT ;  /* 0x000000180400720b */ /* 0x088fe40003f4e000 */
[----:B------:R-:W-:Y:S02]  /*0af0*/  FSETP.GEU.AND P3, PT, R5, R25, PT ;  /* 0x000000190500720b */ /* 0x000fe40003f6e000 */
[----:B------:R-:W-:-:S09]  /*0b00*/  FSETP.NAN.AND P6, PT, R24, R24, PT ;  /* 0x000000181800720b */ /* 0x000fd20003fc8000 */
[----:B------:R-:W-:Y:S02]  /*0b10*/  @P2 SEL R24, R24, R4, P6 ;  /* 0x0000000418182207 */ /* 0x000fe40003000000 */
[----:B------:R-:W-:-:S04]  /*0b20*/  FSETP.NAN.AND P6, PT, R25, R25, PT ;  /* 0x000000191900720b */ /* 0x000fc80003fc8000 */
[----:B------:R-:W-:Y:S01]  /*0b30*/  @P3 SEL R25, R25, R5, P6 ;  /* 0x0000000519193207 */ /* 0x000fe20003000000 */
[----:B------:R-:W-:Y:S01]  /*0b40*/  VIADD R5, R2, 0x244 ;  /* 0x0000024402057836 */ /* 0x000fe20000000000 */
[----:B------:R-:W-:Y:S02]  /*0b50*/  CS2R R8, SRZ ;  /* 0x0000000000087805 */ /* 0x000fe4000001ff00 */
[----:B--2---:R-:W-:Y:S02]  /*0b60*/  CS2R R10, SRZ ;  /* 0x00000000000a7805 */ /* 0x004fe4000001ff00 */
[----:B------:R-:W-:Y:S01]  /*0b70*/  SEL R37, R30, 0x6, P1 ;  /* 0x000000061e257807 */ /* 0x000fe20000800000 */
[----:B------:R-:W-:Y:S01]  /*0b80*/  IMAD.WIDE R4, R5, 0x4, R34 ;  /* 0x0000000405047825 */ /* 0x000fe200078e0222 */
[----:B------:R-:W-:Y:S02]  /*0b90*/  FSETP.GEU.AND P1, PT, R6, R26, PT ;  /* 0x0000001a0600720b */ /* 0x000fe40003f2e000 */
[----:B------:R-:W-:-:S02]  /*0ba0*/  SEL R28, R28, 0x6, P4 ;  /* 0x000000061c1c7807 */ /* 0x000fc40002000000 */
[----:B------:R1:W2:Y:S01]  /*0bb0*/  @P0 LDG.E.EL.128 R8, desc[UR6][R4.64] ;  /* 0x0000000604080981 */ /* 0x0002a2000c2e1d00 */
[-C--:B------:R-:W-:Y:S02]  /*0bc0*/  FSETP.GEU.AND P4, PT, R7, R27.reuse, PT ;  /* 0x0000001b0700720b */ /* 0x080fe40003f8e000 */
[C---:B------:R-:W-:Y:S02]  /*0bd0*/  FSETP.NAN.AND P6, PT, R26.reuse, R26, PT ;  /* 0x0000001a1a00720b */ /* 0x040fe40003fc8000 */
[----:B------:R-:W-:Y:S02]  /*0be0*/  SEL R29, R29, 0x6, P5 ;  /* 0x000000061d1d7807 */ /* 0x000fe40002800000 */
[----:B------:R-:W-:Y:S02]  /*0bf0*/  FSETP.NAN.AND P5, PT, R27, R27, PT ;  /* 0x0000001b1b00720b */ /* 0x000fe40003fa8000 */
[----:B------:R-:W-:-:S05]  /*0c00*/  @P1 SEL R26, R26, R6, P6 ;  /* 0x000000061a1a1207 */ /* 0x000fca0003000000 */
[----:B------:R-:W-:Y:S02]  /*0c10*/  @P4 SEL R27, R27, R7, P5 ;  /* 0x000000071b1b4207 */ /* 0x000fe40002800000 */
[----:B------:R-:W-:Y:S02]  /*0c20*/  SEL R31, R29, 0x7, P2 ;  /* 0x000000071d1f7807 */ /* 0x000fe40001000000 */
[----:B------:R-:W-:Y:S02]  /*0c30*/  SEL R30, R28, 0x7, P3 ;  /* 0x000000071c1e7807 */ /* 0x000fe40001800000 */
[----:B------:R-:W-:Y:S02]  /*0c40*/  SEL R29, R37, 0x7, P1 ;  /* 0x00000007251d7807 */ /* 0x000fe40000800000 */
[----:B----4-:R-:W-:Y:S02]  /*0c50*/  FSETP.GEU.AND P6, PT, R24, R16, PT ;  /* 0x000000101800720b */ /* 0x010fe40003fce000 */
[----:B------:R-:W-:-:S02]  /*0c60*/  FSETP.GEU.AND P5, PT, R25, R17, PT ;  /* 0x000000111900720b */ /* 0x000fc40003fae000 */
[----:B------:R-:W-:Y:S02]  /*0c70*/  FSETP.NAN.AND P2, PT, R16, R16, PT ;  /* 0x000000101000720b */ /* 0x000fe40003f48000 */
[----:B------:R-:W-:Y:S02]  /*0c80*/  FSETP.GEU.AND P3, PT, R26, R18, PT ;  /* 0x000000121a00720b */ /* 0x000fe40003f6e000 */
[----:B------:R-:W-:-:S05]  /*0c90*/  FSETP.NAN.AND P1, PT, R17, R17, PT ;  /* 0x000000111100720b */ /* 0x000fca0003f28000 */
[----:B------:R-:W-:Y:S02]  /*0ca0*/  @P6 SEL R16, R16, R24, P2 ;  /* 0x0000001810106207 */ /* 0x000fe40001000000 */
[----:B------:R-:W-:Y:S02]  /*0cb0*/  FSETP.GEU.AND P2, PT, R27, R19, PT ;  /* 0x000000131b00720b */ /* 0x000fe40003f4e000 */
[----:B------:R-:W-:Y:S02]  /*0cc0*/  SEL R24, R36, 0x7, P4 ;  /* 0x0000000724187807 */ /* 0x000fe40002000000 */
[----:B------:R-:W-:Y:S02]  /*0cd0*/  @P5 SEL R17, R17, R25, P1 ;  /* 0x0000001911115207 */ /* 0x000fe40000800000 */
[----:B------:R-:W-:-:S04]  /*0ce0*/  FSETP.NAN.AND P4, PT, R18, R18, PT ;  /* 0x000000121200720b */ /* 0x000fc80003f88000 */
[----:B------:R-:W-:Y:S02]  /*0cf0*/  @P3 SEL R18, R18, R26, P4 ;  /* 0x0000001a12123207 */ /* 0x000fe40002000000 */
[----:B------:R-:W-:-:S04]  /*0d00*/  FSETP.NAN.AND P4, PT, R19, R19, PT ;  /* 0x000000131300720b */ /* 0x000fc80003f88000 */
[----:B------:R-:W-:Y:S02]  /*0d10*/  @P2 SEL R19, R19, R27, P4 ;  /* 0x0000001b13132207 */ /* 0x000fe40002000000 */
[----:B-1----:R-:W-:Y:S02]  /*0d20*/  CS2R R4, SRZ ;  /* 0x0000000000047805 */ /* 0x002fe4000001ff00 */
[----:B------:R-:W-:Y:S02]  /*0d30*/  CS2R R6, SRZ ;  /* 0x0000000000067805 */ /* 0x000fe4000001ff00 */
[C---:B-----5:R-:W-:Y:S02]  /*0d40*/  FSETP.GT.AND P1, PT, R15.reuse, R23, PT ;  /* 0x000000170f00720b */ /* 0x060fe40003f24000 */
[----:B------:R-:W-:Y:S02]  /*0d50*/  FSETP.NAN.AND P4, PT, R15, R15, PT ;  /* 0x0000000f0f00720b */ /* 0x000fe40003f88000 */
[----:B------:R-:W-:-:S09]  /*0d60*/  SEL R26, RZ, 0x1, !P1 ;  /* 0x00000001ff1a7807 */ /* 0x000fd20004800000 */
[----:B------:R-:W-:Y:S02]  /*0d70*/  @!P1 SEL R15, R15, R23, P4 ;  /* 0x000000170f0f9207 */ /* 0x000fe40002000000 */
[----:B------:R-:W-:Y:S01]  /*0d80*/  FSETP.GT.AND P4, PT, R14, R22, PT ;  /* 0x000000160e00720b */ /* 0x000fe20003f84000 */
[----:B------:R-:W-:Y:S01]  /*0d90*/  VIADD R23, R2, 0x44a4 ;  /* 0x000044a402177836 */ /* 0x000fe20000000000 */
[----:B------:R-:W-:-:S11]  /*0da0*/  FSETP.NAN.AND P1, PT, R14, R14, PT ;  /* 0x0000000e0e00720b */ /* 0x000fd60003f28000 */
[----:B------:R-:W-:Y:S01]  /*0db0*/  @!P4 SEL R14, R14, R22, P1 ;  /* 0x000000160e0ec207 */ /* 0x000fe20000800000 */
[----:B------:R-:W-:-:S05]  /*0dc0*/  IMAD.WIDE R22, R23, 0x4, R34 ;  /* 0x0000000417167825 */ /* 0x000fca00078e0222 */
[----:B------:R1:W3:Y:S01]  /*0dd0*/  @P0 LDG.E.EL.128 R4, desc[UR6][R22.64] ;  /* 0x0000000616040981 */ /* 0x0002e2000c2e1d00 */
[C---:B------:R-:W-:Y:S02]  /*0de0*/  FSETP.GT.AND P1, PT, R13.reuse, R21, PT ;  /* 0x000000150d00720b */ /* 0x040fe40003f24000 */
[----:B------:R-:W-:Y:S02]  /*0df0*/  SEL R27, RZ, 0x1, !P4 ;  /* 0x00000001ff1b7807 */ /* 0x000fe40006000000 */
[----:B------:R-:W-:-:S09]  /*0e00*/  FSETP.NAN.AND P4, PT, R13, R13, PT ;  /* 0x0000000d0d00720b */ /* 0x000fd20003f88000 */
[----:B------:R-:W-:Y:S02]  /*0e10*/  @!P1 SEL R13, R13, R21, P4 ;  /* 0x000000150d0d9207 */ /* 0x000fe40002000000 */
[C---:B------:R-:W-:Y:S02]  /*0e20*/  FSETP.GT.AND P4, PT, R12.reuse, R20, PT ;  /* 0x000000140c00720b */ /* 0x040fe40003f84000 */
[----:B------:R-:W-:Y:S02]  /*0e30*/  SEL R28, RZ, 0x1, !P1 ;  /* 0x00000001ff1c7807 */ /* 0x000fe40004800000 */
[----:B------:R-:W-:-:S09]  /*0e40*/  FSETP.NAN.AND P1, PT, R12, R12, PT ;  /* 0x0000000c0c00720b */ /* 0x000fd20003f28000 */
[----:B------:R-:W-:Y:S02]  /*0e50*/  @!P4 SEL R12, R12, R20, P1 ;  /* 0x000000140c0cc207 */ /* 0x000fe40000800000 */
[----:B------:R-:W-:Y:S02]  /*0e60*/  SEL R25, RZ, 0x1, !P4 ;  /* 0x00000001ff197807 */ /* 0x000fe40006000000 */
[-C--:B--2---:R-:W-:Y:S02]  /*0e70*/  FSETP.GEU.AND P1, PT, R12, R8.reuse, PT ;  /* 0x000000080c00720b */ /* 0x084fe40003f2e000 */
[----:B------:R-:W-:Y:S02]  /*0e80*/  FSETP.NAN.AND P4, PT, R8, R8, PT ;  /* 0x000000080800720b */ /* 0x000fe40003f88000 */
[----:B------:R-:W-:-:S09]  /*0e90*/  SEL R25, R25, 0x2, P1 ;  /* 0x0000000219197807 */ /* 0x000fd20000800000 */
[----:B------:R-:W-:Y:S02]  /*0ea0*/  @P1 SEL R8, R8, R12, P4 ;  /* 0x0000000c08081207 */ /* 0x000fe40002000000 */
[-C--:B------:R-:W-:Y:S02]  /*0eb0*/  FSETP.GEU.AND P4, PT, R13, R9.reuse, PT ;  /* 0x000000090d00720b */ /* 0x080fe40003f8e000 */
[----:B------:R-:W-:Y:S02]  /*0ec0*/  FSETP.NAN.AND P1, PT, R9, R9, PT ;  /* 0x000000090900720b */ /* 0x000fe40003f28000 */
[----:B------:R-:W-:Y:S02]  /*0ed0*/  CS2R R20, SRZ ;  /* 0x0000000000147805 */ /* 0x000fe4000001ff00 */
[----:B-1----:R-:W-:-:S07]  /*0ee0*/  CS2R R22, SRZ ;  /* 0x0000000000167805 */ /* 0x002fce000001ff00 */
[----:B------:R-:W-:Y:S01]  /*0ef0*/  @P4 SEL R9, R9, R13, P1 ;  /* 0x0000000d09094207 */ /* 0x000fe20000800000 */
[----:B------:R-:W-:Y:S01]  /*0f00*/  VIADD R13, R2, 0x45c4 ;  /* 0x000045c4020d7836 */ /* 0x000fe20000000000 */
[----:B------:R-:W-:-:S03]  /*0f10*/  FSETP.GEU.AND P1, PT, R14, R10, PT ;  /* 0x0000000a0e00720b */ /* 0x000fc60003f2e000 */
[----:B------:R-:W-:Y:S01]  /*0f20*/  IMAD.WIDE R12, R13, 0x4, R34 ;  /* 0x000000040d0c7825 */ /* 0x000fe200078e0222 */
[----:B------:R-:W-:-:S04]  /*0f30*/  SEL R28, R28, 0x2, P4 ;  /* 0x000000021c1c7807 */ /* 0x000fc80002000000 */
[----:B------:R1:W2:Y:S01]  /*0f40*/  @P0 LDG.E.EL.128 R20, desc[UR6][R12.64] ;  /* 0x000000060c140981 */ /* 0x0002a2000c2e1d00 */
[----:B------:R-:W-:-:S04]  /*0f50*/  FSETP.NAN.AND P4, PT, R10, R10, PT ;  /* 0x0000000a0a00720b */ /* 0x000fc80003f88000 */
[----:B------:R-:W-:Y:S02]  /*0f60*/  @P1 SEL R10, R10, R14, P4 ;  /* 0x0000000e0a0a1207 */ /* 0x000fe40002000000 */
[-C--:B------:R-:W-:Y:S02]  /*0f70*/  FSETP.GEU.AND P4, PT, R15, R11.reuse, PT ;  /* 0x0000000b0f00720b */ /* 0x080fe40003f8e000 */
[----:B------:R-:W-:Y:S02]  /*0f80*/  SEL R27, R27, 0x2, P1 ;  /* 0x000000021b1b7807 */ /* 0x000fe40000800000 */
[----:B------:R-:W-:-:S09]  /*0f90*/  FSETP.NAN.AND P1, PT, R11, R11, PT ;  /* 0x0000000b0b00720b */ /* 0x000fd20003f28000 */
[----:B------:R-:W-:Y:S02]  /*0fa0*/  @P4 SEL R11, R11, R15, P1 ;  /* 0x0000000f0b0b4207 */ /* 0x000fe40000800000 */
[----:B------:R-:W-:Y:S02]  /*0fb0*/  SEL R26, R26, 0x2, P4 ;  /* 0x000000021a1a7807 */ /* 0x000fe40002000000 */
[----:B-1----:R-:W-:Y:S02]  /*0fc0*/  CS2R R12, SRZ ;  /* 0x00000000000c7805 */ /* 0x002fe4000001ff00 */
[----:B------:R-:W-:Y:S02]  /*0fd0*/  CS2R R14, SRZ ;  /* 0x00000000000e7805 */ /* 0x000fe4000001ff00 */
[-C--:B---3--:R-:W-:Y:S02]  /*0fe0*/  FSETP.GEU.AND P1, PT, R11, R7.reuse, PT ;  /* 0x000000070b00720b */ /* 0x088fe40003f2e000 */
[----:B------:R-:W-:-:S02]  /*0ff0*/  FSETP.NAN.AND P4, PT, R7, R7, PT ;  /* 0x000000070700720b */ /* 0x000fc40003f88000 */
[----:B------:R-:W-:-:S09]  /*1000*/  SEL R26, R26, 0x3, P1 ;  /* 0x000000031a1a7807 */ /* 0x000fd20000800000 */
[----:B------:R-:W-:Y:S02]  /*1010*/  @P1 SEL R7, R7, R11, P4 ;  /* 0x0000000b07071207 */ /* 0x000fe40002000000 */
[-C--:B------:R-:W-:Y:S01]  /*1020*/  FSETP.GEU.AND P4, PT, R10, R6.reuse, PT ;  /* 0x000000060a00720b */ /* 0x080fe20003f8e000 */
[----:B------:R-:W-:Y:S01]  /*1030*/  VIADD R11, R2, 0x46e4 ;  /* 0x000046e4020b7836 */ /* 0x000fe20000000000 */
[----:B------:R-:W-:-:S11]  /*1040*/  FSETP.NAN.AND P1, PT, R6, R6, PT ;  /* 0x000000060600720b */ /* 0x000fd60003f28000 */
[----:B------:R-:W-:Y:S01]  /*1050*/  @P4 SEL R6, R6, R10, P1 ;  /* 0x0000000a06064207 */ /* 0x000fe20000800000 */
[----:B------:R-:W-:-:S05]  /*1060*/  IMAD.WIDE R10, R11, 0x4, R34 ;  /* 0x000000040b0a7825 */ /* 0x000fca00078e0222 */
[----:B------:R1:W3:Y:S01]  /*1070*/  @P0 LDG.E.EL.128 R12, desc[UR6][R10.64] ;  /* 0x000000060a0c0981 */ /* 0x0002e2000c2e1d00 */
[-C--:B------:R-:W-:Y:S02]  /*1080*/  FSETP.GEU.AND P1, PT, R9, R5.reuse, PT ;  /* 0x000000050900720b */ /* 0x080fe40003f2e000 */
[----:B------:R-:W-:Y:S02]  /*1090*/  SEL R27, R27, 0x3, P4 ;  /* 0x000000031b1b7807 */ /* 0x000fe40002000000 */
[----:B------:R-:W-:-:S09]  /*10a0*/  FSETP.NAN.AND P4, PT, R5, R5, PT ;  /* 0x000000050500720b */ /* 0x000fd20003f88000 */
[----:B------:R-:W-:Y:S02]  /*10b0*/  @P1 SEL R5, R5, R9, P4 ;  /* 0x0000000905051207 */ /* 0x000fe40002000000 */
[-C--:B------:R-:W-:Y:S02]  /*10c0*/  FSETP.GEU.AND P4, PT, R8, R4.reuse, PT ;  /* 0x000000040800720b */ /* 0x080fe40003f8e000 */
[----:B------:R-:W-:Y:S02]  /*10d0*/  SEL R28, R28, 0x3, P1 ;  /* 0x000000031c1c7807 */ /* 0x000fe40000800000 */
[----:B------:R-:W-:-:S09]  /*10e0*/  FSETP.NAN.AND P1, PT, R4, R4, PT ;  /* 0x000000040400720b */ /* 0x000fd20003f28000 */
[----:B------:R-:W-:Y:S02]  /*10f0*/  @P4 SEL R4, R4, R8, P1 ;  /* 0x0000000804044207 */ /* 0x000fe40000800000 */
[----:B------:R-:W-:Y:S02]  /*1100*/  SEL R25, R25, 0x3, P4 ;  /* 0x0000000319197807 */ /* 0x000fe40002000000 */
[-C--:B--2---:R-:W-:Y:S02]  /*1110*/  FSETP.GEU.AND P1, PT, R4, R20.reuse, PT ;  /* 0x000000140400720b */ /* 0x084fe40003f2e000 */
[----:B------:R-:W-:-:S11]  /*1120*/  FSETP.NAN.AND P4, PT, R20, R20, PT ;  /* 0x000000141400720b */ /* 0x000fd60003f88000 */
[----:B------:R-:W-:Y:S02]  /*1130*/  @P1 SEL R20, R20, R4, P4 ;  /* 0x0000000414141207 */ /* 0x000fe40002000000 */
        /* <DEDUP_REMOVED lines=8> */
[-C--:B------:R-:W-:Y:S02]  /*11c0*/  FSETP.GEU.AND P4, PT, R7, R23.reuse, PT ;  /* 0x000000170700720b */ /* 0x080fe40003f8e000 */
[----:B------:R-:W-:Y:S02]  /*11d0*/  SEL R27, R27, 0x4, P1 ;  /* 0x000000041b1b7807 */ /* 0x000fe40000800000 */
[----:B------:R-:W-:Y:S01]  /*11e0*/  FSETP.NAN.AND P1, PT, R23, R23, PT ;  /* 0x000000171700720b */ /* 0x000fe20003f28000 */
[----:B------:R-:W-:Y:S01]  /*11f0*/  VIADD R37, R2, 0x8944 ;  /* 0x0000894402257836 */ /* 0x000fe20000000000 */
[----:B------:R-:W-:Y:S02]  /*1200*/  CS2R R8, SRZ ;  /* 0x0000000000087805 */ /* 0x000fe4000001ff00 */
[----:B-1----:R-:W-:Y:S01]  /*1210*/  CS2R R10, SRZ ;  /* 0x00000000000a7805 */ /* 0x002fe2000001ff00 */
[----:B------:R-:W-:-:S04]  /*1220*/  IMAD.WIDE R36, R37, 0x4, R34 ;  /* 0x0000000425247825 */ /* 0x000fc800078e0222 */
[----:B------:R-:W-:Y:S01]  /*1230*/  @P4 SEL R23, R23, R7, P1 ;  /* 0x0000000717174207 */ /* 0x000fe20000800000 */
[----:B------:R1:W2:Y:S01]  /*1240*/  @P0 LDG.E.EL.128 R8, desc[UR6][R36.64] ;  /* 0x0000000624080981 */ /* 0x0002a2000c2e1d00 */
[----:B------:R-:W-:Y:S02]  /*1250*/  SEL R26, R26, 0x4, P4 ;  /* 0x000000041a1a7807 */ /* 0x000fe40002000000 */
[----:B------:R-:W-:Y:S02]  /*1260*/  CS2R R6, SRZ ;  /* 0x0000000000067805 */ /* 0x000fe4000001ff00 */
[-C--:B---3--:R-:W-:Y:S02]  /*1270*/  FSETP.GEU.AND P1, PT, R23, R15.reuse, PT ;  /* 0x0000000f1700720b */ /* 0x088fe40003f2e000 */
[----:B------:R-:W-:Y:S02]  /*1280*/  FSETP.NAN.AND P4, PT, R15, R15, PT ;  /* 0x0000000f0f00720b */ /* 0x000fe40003f88000 */
[----:B-1----:R-:W-:-:S09]  /*1290*/  SEL R37, R26, 0x5, P1 ;  /* 0x000000051a257807 */ /* 0x002fd20000800000 */
[----:B------:R-:W-:Y:S02]  /*12a0*/  @P1 SEL R15, R15, R23, P4 ;  /* 0x000000170f0f1207 */ /* 0x000fe40002000000 */
[-C--:B------:R-:W-:Y:S02]  /*12b0*/  FSETP.GEU.AND P4, PT, R22, R14.reuse, PT ;  /* 0x0000000e1600720b */ /* 0x080fe40003f8e000 */
[----:B------:R-:W-:Y:S02]  /*12c0*/  FSETP.NAN.AND P1, PT, R14, R14, PT ;  /* 0x0000000e0e00720b */ /* 0x000fe40003f28000 */
[----:B------:R-:W-:-:S09]  /*12d0*/  SEL R36, R27, 0x5, P4 ;  /* 0x000000051b247807 */ /* 0x000fd20002000000 */
[----:B------:R-:W-:Y:S02]  /*12e0*/  @P4 SEL R14, R14, R22, P1 ;  /* 0x000000160e0e4207 */ /* 0x000fe40000800000 */
[-C--:B------:R-:W-:Y:S02]  /*12f0*/  FSETP.GEU.AND P1, PT, R21, R13.reuse, PT ;  /* 0x0000000d1500720b */ /* 0x080fe40003f2e000 */
[----:B------:R-:W-:Y:S01]  /*1300*/  FSETP.NAN.AND P4, PT, R13, R13, PT ;  /* 0x0000000d0d00720b */ /* 0x000fe20003f88000 */
[----:B------:R-:W-:Y:S01]  /*1310*/  VIADD R23, R2, 0x8a64 ;  /* 0x00008a6402177836 */ /* 0x000fe20000000000 */
[----:B------:R-:W-:-:S09]  /*1320*/  SEL R26, R5, 0x5, P1 ;  /* 0x00000005051a7807 */ /* 0x000fd20000800000 */
[----:B------:R-:W-:Y:S02]  /*1330*/  @P1 SEL R13, R13, R21, P4 ;  /* 0x000000150d0d1207 */ /* 0x000fe40002000000 */
[----:B------:R-:W-:Y:S01]  /*1340*/  FSETP.GEU.AND P4, PT, R20, R12, PT ;  /* 0x0000000c1400720b */ /* 0x000fe20003f8e000 */
[----:B------:R-:W-:-:S03]  /*1350*/  IMAD.WIDE R22, R23, 0x4, R34 ;  /* 0x0000000417167825 */ /* 0x000fc600078e0222 */
[----:B------:R-:W-:Y:S02]  /*1360*/  SEL R25, R4, 0x5, P4 ;  /* 0x0000000504197807 */ /* 0x000fe40002000000 */
[----:B------:R-:W-:-:S06]  /*1370*/  CS2R R4, SRZ ;  /* 0x0000000000047805 */ /* 0x000fcc000001ff00 */
[----:B------:R1:W3:Y:S01]  /*1380*/  @P0 LDG.E.EL.128 R4, desc[UR6][R22.64] ;  /* 0x0000000616040981 */ /* 0x0002e2000c2e1d00 */
[----:B------:R-:W-:-:S04]  /*1390*/  FSETP.NAN.AND P1, PT, R12, R12, PT ;  /* 0x0000000c0c00720b */ /* 0x000fc80003f28000 */
[----:B------:R-:W-:Y:S02]  /*13a0*/  @P4 SEL R12, R12, R20, P1 ;  /* 0x000000140c0c4207 */ /* 0x000fe40000800000 */
[----:B------:R-:W-:Y:S02]  /*13b0*/  SEL R24, R24, 0x8, P2 ;  /* 0x0000000818187807 */ /* 0x000fe40001000000 */
[-C--:B--2---:R-:W-:Y:S02]  /*13c0*/  FSETP.GEU.AND P1, PT, R12, R8.reuse, PT ;  /* 0x000000080c00720b */ /* 0x084fe40003f2e000 */
[----:B------:R-:W-:Y:S02]  /*13d0*/  FSETP.NAN.AND P4, PT, R8, R8, PT ;  /* 0x000000080800720b */ /* 0x000fe40003f88000 */
[----:B------:R-:W-:-:S09]  /*13e0*/  SEL R25, R25, 0x6, P1 ;  /* 0x0000000619197807 */ /* 0x000fd20000800000 */
[----:B------:R-:W-:Y:S02]  /*13f0*/  @P1 SEL R8, R8, R12, P4 ;  /* 0x0000000c08081207 */ /* 0x000fe40002000000 */
[-C--:B------:R-:W-:Y:S02]  /*1400*/  FSETP.GEU.AND P4, PT, R13, R9.reuse, PT ;  /* 0x000000090d00720b */ /* 0x080fe40003f8e000 */
[----:B------:R-:W-:Y:S02]  /*1410*/  FSETP.NAN.AND P1, PT, R9, R9, PT ;  /* 0x000000090900720b */ /* 0x000fe40003f28000 */
[----:B------:R-:W-:-:S09]  /*1420*/  FSETP.GEU.AND P2, PT, R15, R11, PT ;  /* 0x0000000b0f00720b */ /* 0x000fd20003f4e000 */
[----:B------:R-:W-:Y:S02]  /*1430*/  @P4 SEL R9, R9, R13, P1 ;  /* 0x0000000d09094207 */ /* 0x000fe40000800000 */
[-C--:B------:R-:W-:Y:S02]  /*1440*/  FSETP.GEU.AND P1, PT, R14, R10.reuse, PT ;  /* 0x0000000a0e00720b */ /* 0x080fe40003f2e000 */
[----:B------:R-:W-:Y:S02]  /*1450*/  SEL R26, R26, 0x6, P4 ;  /* 0x000000061a1a7807 */ /* 0x000fe40002000000 */
[----:B------:R-:W-:Y:S01]  /*1460*/  FSETP.NAN.AND P4, PT, R10, R10, PT ;  /* 0x0000000a0a00720b */ /* 0x000fe20003f88000 */
[----:B------:R-:W-:Y:S01]  /*1470*/  VIADD R13, R2, 0x8b84 ;  /* 0x00008b84020d7836 */ /* 0x000fe20000000000 */
[----:B------:R-:W2:Y:S07]  /*1480*/  S2R R28, SR_TID.X ;  /* 0x00000000001c7919 */ /* 0x000eae0000002100 */
[----:B------:R-:W-:-:S02]  /*1490*/  @P1 SEL R10, R10, R14, P4 ;  /* 0x0000000e0a0a1207 */ /* 0x000fc40002000000 */
[----:B------:R-:W-:-:S04]  /*14a0*/  FSETP.NAN.AND P4, PT, R11, R11, PT ;  /* 0x0000000b0b00720b */ /* 0x000fc80003f88000 */
[----:B------:R-:W-:Y:S02]  /*14b0*/  @P2 SEL R11, R11, R15, P4 ;  /* 0x0000000f0b0b2207 */ /* 0x000fe40002000000 */
[----:B------:R-:W-:Y:S02]  /*14c0*/  SEL R29, R29, 0x8, P3 ;  /* 0x000000081d1d7807 */ /* 0x000fe40001800000 */
[----:B------:R-:W-:Y:S02]  /*14d0*/  CS2R R20, SRZ ;  /* 0x0000000000147805 */ /* 0x000fe4000001ff00 */
[----:B-1----:R-:W-:Y:S01]  /*14e0*/  CS2R R22, SRZ ;  /* 0x0000000000167805 */ /* 0x002fe2000001ff00 */
[----:B------:R-:W-:Y:S01]  /*14f0*/  IMAD.WIDE R12, R13, 0x4, R34 ;  /* 0x000000040d0c7825 */ /* 0x000fe200078e0222 */
[----:B------:R-:W1:Y:S04]  /*1500*/  S2UR UR5, SR_CgaCtaId ;  /* 0x00000000000579c3 */ /* 0x000e680000008800 */
[----:B------:R4:W5:Y:S01]  /*1510*/  @P0 LDG.E.EL.128 R20, desc[UR6][R12.64] ;  /* 0x000000060c140981 */ /* 0x000962000c2e1d00 */
[----:B------:R-:W-:-:S02]  /*1520*/  SEL R36, R36, 0x6, P1 ;  /* 0x0000000624247807 */ /* 0x000fc40000800000 */
[----:B------:R-:W-:Y:S01]  /*1530*/  SEL R37, R37, 0x6, P2 ;  /* 0x0000000625257807 */ /* 0x000fe20001000000 */
[----:B------:R-:W-:Y:S01]  /*1540*/  UMOV UR4, 0x400 ;  /* 0x0000040000047882 */ /* 0x000fe20000000000 */
[----:B----4-:R-:W-:Y:S02]  /*1550*/  SEL R12, R31, 0x8, P6 ;  /* 0x000000081f0c7807 */ /* 0x010fe40003000000 */
[----:B------:R-:W-:Y:S01]  /*1560*/  CS2R R14, SRZ ;  /* 0x00000000000e7805 */ /* 0x000fe2000001ff00 */
[----:B------:R-:W-:Y:S01]  /*1570*/  VIADD R27, R2, 0x128 ;  /* 0x00000128021b7836 */ /* 0x000fe20000000000 */
[----:B-1----:R-:W-:Y:S01]  /*1580*/  UPRMT UR4, UR5, 0x654, UR4 ;  /* 0x0000065405047896 */ /* 0x002fe20008000004 */
[-C--:B---3--:R-:W-:Y:S02]  /*1590*/  FSETP.GEU.AND P3, PT, R11, R7.reuse, PT ;  /* 0x000000070b00720b */ /* 0x088fe40003f6e000 */
[----:B------:R-:W-:Y:S02]  /*15a0*/  FSETP.NAN.AND P4, PT, R7, R7, PT ;  /* 0x000000070700720b */ /* 0x000fe40003f88000 */
[----:B------:R-:W-:-:S09]  /*15b0*/  FSETP.GEU.AND P1, PT, R10, R6, PT ;  /* 0x000000060a00720b */ /* 0x000fd20003f2e000 */
[----:B------:R-:W-:Y:S02]  /*15c0*/  @P3 SEL R7, R7, R11, P4 ;  /* 0x0000000b07073207 */ /* 0x000fe40002000000 */
[----:B------:R-:W-:Y:S02]  /*15d0*/  SEL R11, R30, 0x8, P5 ;  /* 0x000000081e0b7807 */ /* 0x000fe40002800000 */
[-C--:B------:R-:W-:Y:S02]  /*15e0*/  FSETP.GEU.AND P5, PT, R9, R5.reuse, PT ;  /* 0x000000050900720b */ /* 0x080fe40003fae000 */
[----:B------:R-:W-:Y:S02]  /*15f0*/  FSETP.GEU.AND P4, PT, R8, R4, PT ;  /* 0x000000040800720b */ /* 0x000fe40003f8e000 */
[----:B------:R-:W-:Y:S02]  /*1600*/  FSETP.NAN.AND P6, PT, R6, R6, PT ;  /* 0x000000060600720b */ /* 0x000fe40003fc8000 */
[----:B------:R-:W-:-:S02]  /*1610*/  FSETP.NAN.AND P2, PT, R5, R5, PT ;  /* 0x000000050500720b */ /* 0x000fc40003f48000 */
[----:B------:R-:W-:Y:S02]  /*1620*/  @P1 SEL R6, R6, R10, P6 ;  /* 0x0000000a06061207 */ /* 0x000fe40003000000 */
[----:B------:R-:W-:-:S03]  /*1630*/  FSETP.NAN.AND P6, PT, R4, R4, PT ;  /* 0x000000040400720b */ /* 0x000fc60003fc8000 */
[----:B------:R-:W-:Y:S01]  /*1640*/  @P5 SEL R5, R5, R9, P2 ;  /* 0x0000000905055207 */ /* 0x000fe20001000000 */
[----:B------:R-:W-:Y:S01]  /*1650*/  VIADD R9, R2, 0x8 ;  /* 0x0000000802097836 */ /* 0x000fe20000000000 */
[----:B--2---:R-:W-:Y:S02]  /*1660*/  LOP3.LUT R10, R28, 0xff, RZ, 0xc0, !PT ;  /* 0x000000ff1c0a7812 */ /* 0x004fe400078ec0ff */
[----:B------:R-:W-:Y:S02]  /*1670*/  PRMT R31, R12, 0x3340, R11 ;  /* 0x000033400c1f7816 */ /* 0x000fe4000000000b */
[----:B------:R-:W-:Y:S02]  /*1680*/  CS2R R12, SRZ ;  /* 0x00000000000c7805 */ /* 0x000fe4000001ff00 */
[----:B------:R-:W-:Y:S01]  /*1690*/  @P4 SEL R4, R4, R8, P6 ;  /* 0x0000000804044207 */ /* 0x000fe20003000000 */
[----:B------:R-:W-:Y:S01]  /*16a0*/  IMAD.WIDE R8, R9, 0x4, R34 ;  /* 0x0000000409087825 */ /* 0x000fe200078e0222 */
[----:B------:R-:W-:-:S02]  /*16b0*/  PRMT R30, R29, 0x3340, R24 ;  /* 0x000033401d1e7816 */ /* 0x000fc40000000018 */
[----:B------:R-:W-:Y:S02]  /*16c0*/  LEA R29, R10, UR4, 0x2 ;  /* 0x000000040a1d7c11 */ /* 0x000fe4000f8e10ff */
[----:B------:R-:W-:Y:S01]  /*16d0*/  CS2R R10, SRZ ;  /* 0x00000000000a7805 */ /* 0x000fe2000001ff00 */
[----:B------:R1:W2:Y:S04]  /*16e0*/  @P0 LDG.E.EL.128 R12, desc[UR6][R8.64] ;  /* 0x00000006080c0981 */ /* 0x0002a8000c2e1d00 */
[----:B------:R-:W-:Y:S04]  /*16f0*/  STS [R29], R16 ;  /* 0x000000101d007388 */ /* 0x000fe80000000800 */
[----:B------:R3:W-:Y:S01]  /*1700*/  STS [R29+0x410], R17 ;  /* 0x000410111d007388 */ /* 0x0007e20000000800 */
[----:B-1----:R-:W-:Y:S01]  /*1710*/  CS2R R8, SRZ ;  /* 0x0000000000087805 */ /* 0x002fe2000001ff00 */
[----:B---3--:R-:W-:-:S05]  /*1720*/  IMAD.WIDE R16, R27, 0x4, R34 ;  /* 0x000000041b107825 */ /* 0x008fca00078e0222 */
[----:B------:R1:W2:Y:S02]  /*1730*/  @P0 LDG.E.EL.128 R8, desc[UR6][R16.64] ;  /* 0x0000000610080981 */ /* 0x0002a4000c2e1d00 */
[----:B-1----:R-:W-:Y:S02]  /*1740*/  SEL R16, R25, 0x7, P4 ;  /* 0x0000000719107807 */ /* 0x002fe40002000000 */
[----:B------:R-:W-:Y:S01]  /*1750*/  STS [R29+0x820], R18 ;  /* 0x000820121d007388 */ /* 0x000fe20000000800 */
[----:B------:R-:W-:-:S03]  /*1760*/  CS2R R24, SRZ ;  /* 0x0000000000187805 */ /* 0x000fc6000001ff00 */
[----:B------:R1:W-:Y:S01]  /*1770*/  STS [R29+0xc30], R19 ;  /* 0x000c30131d007388 */ /* 0x0003e20000000800 */
[-C--:B-----5:R-:W-:Y:S02]  /*1780*/  FSETP.GEU.AND P6, PT, R4, R20.reuse, PT ;  /* 0x000000140400720b */ /* 0x0a0fe40003fce000 */
[----:B------:R-:W-:-:S11]  /*1790*/  FSETP.NAN.AND P2, PT, R20, R20, PT ;  /* 0x000000141400720b */ /* 0x000fd60003f48000 */
[----:B------:R-:W-:Y:S02]  /*17a0*/  @P6 SEL R20, R20, R4, P2 ;  /* 0x0000000414146207 */ /* 0x000fe40001000000 */
[-C--:B------:R-:W-:Y:S02]  /*17b0*/  FSETP.GEU.AND P2, PT, R5, R21.reuse, PT ;  /* 0x000000150500720b */ /* 0x080fe40003f4e000 */
[----:B------:R-:W-:Y:S02]  /*17c0*/  SEL R4, R26, 0x7, P5 ;  /* 0x000000071a047807 */ /* 0x000fe40002800000 */
[----:B------:R-:W-:Y:S02]  /*17d0*/  FSETP.GEU.AND P5, PT, R6, R22, PT ;  /* 0x000000160600720b */ /* 0x000fe40003fae000 */
[----:B------:R-:W-:-:S07]  /*17e0*/  FSETP.NAN.AND P4, PT, R21, R21, PT ;  /* 0x000000151500720b */ /* 0x000fce0003f88000 */
[----:B------:R-:W-:Y:S02]  /*17f0*/  @P2 SEL R21, R21, R5, P4 ;  /* 0x0000000515152207 */ /* 0x000fe40002000000 */
[----:B------:R-:W-:Y:S01]  /*1800*/  FSETP.NAN.AND P4, PT, R22, R22, PT ;  /* 0x000000161600720b */ /* 0x000fe20003f88000 */
[----:B------:R-:W-:Y:S01]  /*1810*/  VIADD R5, R2, 0x248 ;  /* 0x0000024802057836 */ /* 0x000fe20000000000 */
[----:B------:R-:W-:Y:S02]  /*1820*/  CS2R R26, SRZ ;  /* 0x00000000001a7805 */ /* 0x000fe4000001ff00 */
[----:B------:R-:W-:Y:S02]  /*1830*/  @P5 SEL R22, R22, R6, P4 ;  /* 0x0000000616165207 */ /* 0x000fe40002000000 */
[----:B------:R-:W-:Y:S01]  /*1840*/  FSETP.GEU.AND P4, PT, R7, R23, PT ;  /* 0x000000170700720b */ /* 0x000fe20003f8e000 */
[----:B-1----:R-:W-:Y:S01]  /*1850*/  IMAD.WIDE R18, R5, 0x4, R34 ;  /* 0x0000000405127825 */ /* 0x002fe200078e0222 */
[----:B------:R-:W-:-:S02]  /*1860*/  SEL R4, R4, 0x8, P2 ;  /* 0x0000000804047807 */ /* 0x000fc40001000000 */
[----:B------:R-:W-:Y:S02]  /*1870*/  SEL R17, R16, 0x8, P6 ;  /* 0x0000000810117807 */ /* 0x000fe40003000000 */
[----:B------:R1:W3:Y:S01]  /*1880*/  @P0 LDG.E.EL.128 R24, desc[UR6][R18.64] ;  /* 0x0000000612180981 */ /* 0x0002e2000c2e1d00 */
[----:B------:R-:W-:Y:S02]  /*1890*/  FSETP.NAN.AND P6, PT, R23, R23, PT ;  /* 0x000000171700720b */ /* 0x000fe40003fc8000 */
[----:B------:R-:W-:Y:S02]  /*18a0*/  SEL R36, R36, 0x7, P1 ;  /* 0x0000000724247807 */ /* 0x000fe40000800000 */
[----:B------:R-:W-:Y:S02]  /*18b0*/  SEL R37, R37, 0x7, P3 ;  /* 0x0000000725257807 */ /* 0x000fe40001800000 */
[----:B------:R-:W-:Y:S02]  /*18c0*/  @P4 SEL R23, R23, R7, P6 ;  /* 0x0000000717174207 */ /* 0x000fe40003000000 */
[----:B------:R-:W-:Y:S01]  /*18d0*/  SEL R36, R36, 0x8, P5 ;  /* 0x0000000824247807 */ /* 0x000fe20002800000 */
[----:B-1----:R-:W-:Y:S01]  /*18e0*/  VIADD R19, R2, 0xc ;  /* 0x0000000c02137836 */ /* 0x002fe20000000000 */
[----:B------:R-:W-:-:S02]  /*18f0*/  PRMT R17, R17, 0x3340, R4 ;  /* 0x0000334011117816 */ /* 0x000fc40000000004 */
[----:B------:R-:W-:Y:S02]  /*1900*/  CS2R R4, SRZ ;  /* 0x0000000000047805 */ /* 0x000fe4000001ff00 */
[----:B------:R-:W-:Y:S01]  /*1910*/  CS2R R6, SRZ ;  /* 0x0000000000067805 */ /* 0x000fe2000001ff00 */
[----:B------:R-:W-:Y:S01]  /*1920*/  IMAD.WIDE R18, R19, 0x4, R34 ;  /* 0x0000000413127825 */ /* 0x000fe200078e0222 */
[----:B------:R-:W-:-:S04]  /*1930*/  SEL R37, R37, 0x8, P4 ;  /* 0x0000000825257807 */ /* 0x000fc80002000000 */
[----:B------:R1:W4:Y:S02]  /*1940*/  @P0 LDG.E.EL.128 R4, desc[UR6][R18.64] ;  /* 0x0000000612040981 */ /* 0x000324000c2e1d00 */
[----:B-1----:R-:W-:Y:S01]  /*1950*/  PRMT R18, R36, 0x3340, R37 ;  /* 0x0000334024127816 */ /* 0x002fe20000000025 */
[----:B------:R-:W-:-:S04]  /*1960*/  VIADD R37, R2, 0x12c ;  /* 0x0000012c02257836 */ /* 0x000fc80000000000 */
[----:B------:R-:W-:Y:S01]  /*1970*/  IMAD.WIDE R36, R37, 0x4, R34 ;  /* 0x0000000425247825 */ /* 0x000fe200078e0222 */
[C---:B--2---:R-:W-:Y:S02]  /*1980*/  FSETP.GT.AND P2, PT, R11.reuse, R15, PT ;  /* 0x0000000f0b00720b */ /* 0x044fe40003f44000 */
[----:B------:R-:W-:Y:S02]  /*1990*/  FSETP.GT.AND P1, PT, R10, R14, PT ;  /* 0x0000000e0a00720b */ /* 0x000fe40003f24000 */
[----:B------:R-:W-:Y:S02]  /*19a0*/  FSETP.NAN.AND P6, PT, R11, R11, PT ;  /* 0x0000000b0b00720b */ /* 0x000fe40003fc8000 */
[----:B------:R-:W-:Y:S02]  /*19b0*/  FSETP.GT.AND P3, PT, R9, R13, PT ;  /* 0x0000000d0900720b */ /* 0x000fe40003f64000 */
[----:B------:R-:W-:-:S05]  /*19c0*/  FSETP.GT.AND P5, PT, R8, R12, PT ;  /* 0x0000000c0800720b */ /* 0x000fca0003fa4000 */
[----:B------:R-:W-:Y:S02]  /*19d0*/  @!P2 SEL R11, R11, R15, P6 ;  /* 0x0000000f0b0ba207 */ /* 0x000fe40003000000 */
[C---:B------:R-:W-:Y:S02]  /*19e0*/  FSETP.NAN.AND P6, PT, R10.reuse, R10, PT ;  /* 0x0000000a0a00720b */ /* 0x040fe40003fc8000 */
[----:B------:R-:W-:Y:S02]  /*19f0*/  FSETP.NAN.AND P4, PT, R9, R9, PT ;  /* 0x000000090900720b */ /* 0x000fe40003f88000 */
[----:B------:R-:W-:Y:S02]  /*1a00*/  @!P1 SEL R10, R10, R14, P6 ;  /* 0x0000000e0a0a9207 */ /* 0x000fe40003000000 */
[----:B------:R-:W-:Y:S02]  /*1a10*/  FSETP.NAN.AND P6, PT, R8, R8, PT ;  /* 0x000000080800720b */ /* 0x000fe40003fc8000 */
[----:B------:R-:W-:-:S02]  /*1a20*/  CS2R R14, SRZ ;  /* 0x00000000000e7805 */ /* 0x000fc4000001ff00 */
[----:B------:R-:W-:Y:S02]  /*1a30*/  @!P3 SEL R9, R9, R13, P4 ;  /* 0x0000000d0909b207 */ /* 0x000fe40002000000 */
[----:B------:R-:W-:Y:S02]  /*1a40*/  @!P5 SEL R8, R8, R12, P6 ;  /* 0x0000000c0808d207 */ /* 0x000fe40003000000 */
[----:B------:R-:W-:-:S06]  /*1a50*/  CS2R R12, SRZ ;  /* 0x00000000000c7805 */ /* 0x000fcc000001ff00 */
[----:B------:R1:W4:Y:S01]  /*1a60*/  @P0 LDG.E.EL.128 R12, desc[UR6][R36.64] ;  /* 0x00000006240c0981 */ /* 0x000322000c2e1d00 */
[----:B------:R-:W-:Y:S02]  /*1a70*/  SEL R19, RZ, 0x1, !P5 ;  /* 0x00000001ff137807 */ /* 0x000fe40006800000 */
[----:B------:R-:W-:Y:S01]  /*1a80*/  SEL R16, RZ, 0x1, !P3 ;  /* 0x00000001ff107807 */ /* 0x000fe20005800000 */
[----:B------:R-:W-:Y:S01]  /*1a90*/  STS [R29+0x1040], R20 ;  /* 0x001040141d007388 */ /* 0x000fe20000000800 */
[----:B-1----:R-:W-:-:S03]  /*1aa0*/  VIADD R37, R2, 0x24c ;  /* 0x0000024c02257836 */ /* 0x002fc60000000000 */
[----:B------:R1:W-:Y:S02]  /*1ab0*/  STS [R29+0x1450], R21 ;  /* 0x001450151d007388 */ /* 0x0003e40000000800 */
[----:B-1----:R-:W-:Y:S01]  /*1ac0*/  IMAD.WIDE R20, R37, 0x4, R34 ;  /* 0x0000000425147825 */ /* 0x002fe200078e0222 */
[-C--:B---3--:R-:W-:Y:S02]  /*1ad0*/  FSETP.GEU.AND P4, PT, R8, R24.reuse, PT ;  /* 0x000000180800720b */ /* 0x088fe40003f8e000 */
[----:B------:R-:W-:Y:S02]  /*1ae0*/  FSETP.GEU.AND P5, PT, R9, R25, PT ;  /* 0x000000190900720b */ /* 0x000fe40003fae000 */
[----:B------:R-:W-:Y:S02]  /*1af0*/  FSETP.NAN.AND P6, PT, R24, R24, PT ;  /* 0x000000181800720b */ /* 0x000fe40003fc8000 */
[----:B------:R-:W-:-:S07]  /*1b00*/  SEL R19, R19, 0x2, P4 ;  /* 0x0000000213137807 */ /* 0x000fce0002000000 */
[----:B------:R-:W-:Y:S02]  /*1b10*/  @P4 SEL R24, R24, R8, P6 ;  /* 0x0000000818184207 */ /* 0x000fe40003000000 */
[C---:B------:R-:W-:Y:S02]  /*1b20*/  FSETP.NAN.AND P6, PT, R25.reuse, R25, PT ;  /* 0x000000191900720b */ /* 0x040fe40003fc8000 */
[-C--:B------:R-:W-:Y:S02]  /*1b30*/  FSETP.GEU.AND P4, PT, R10, R26.reuse, PT ;  /* 0x0000001a0a00720b */ /* 0x080fe40003f8e000 */
[----:B------:R-:W-:Y:S02]  /*1b40*/  @P5 SEL R25, R25, R9, P6 ;  /* 0x0000000919195207 */ /* 0x000fe40003000000 */
[----:B------:R-:W-:Y:S02]  /*1b50*/  FSETP.GEU.AND P6, PT, R11, R27, PT ;  /* 0x0000001b0b00720b */ /* 0x000fe40003fce000 */
[----:B------:R-:W-:-:S02]  /*1b60*/  FSETP.NAN.AND P3, PT, R26, R26, PT ;  /* 0x0000001a1a00720b */ /* 0x000fc40003f68000 */
[----:B------:R-:W-:-:S05]  /*1b70*/  SEL R36, R16, 0x2, P5 ;  /* 0x0000000210247807 */ /* 0x000fca0002800000 */
[----:B------:R-:W-:Y:S02]  /*1b80*/  @P4 SEL R26, R26, R10, P3 ;  /* 0x0000000a1a1a4207 */ /* 0x000fe40001800000 */
[C---:B------:R-:W-:Y:S02]  /*1b90*/  FSETP.NAN.AND P3, PT, R27.reuse, R27, PT ;  /* 0x0000001b1b00720b */ /* 0x040fe40003f68000 */
[----:B------:R-:W-:Y:S02]  /*1ba0*/  CS2R R8, SRZ ;  /* 0x0000000000087805 */ /* 0x000fe4000001ff00 */
[----:B------:R-:W-:Y:S02]  /*1bb0*/  @P6 SEL R27, R27, R11, P3 ;  /* 0x0000000b1b1b6207 */ /* 0x000fe40001800000 */
[----:B------:R-:W-:-:S06]  /*1bc0*/  CS2R R10, SRZ ;  /* 0x00000000000a7805 */ /* 0x000fcc000001ff00 */
[----:B------:R1:W2:Y:S04]  /*1bd0*/  @P0 LDG.E.EL.128 R8, desc[UR6][R20.64] ;  /* 0x0000000614080981 */ /* 0x0002a8000c2e1d00 */
[----:B------:R3:W-:Y:S01]  /*1be0*/  STS [R29+0x1860], R22 ;  /* 0x001860161d007388 */ /* 0x0007e20000000800 */
[----:B------:R-:W-:Y:S01]  /*1bf0*/  PRMT R16, R31, 0x5410, R30 ;  /* 0x000054101f107816 */ /* 0x000fe2000000001e */
[----:B------:R-:W-:Y:S01]  /*1c00*/  VIADD R31, R2, 0x44a8 ;  /* 0x000044a8021f7836 */ /* 0x000fe20000000000 */
[----:B---3--:R-:W-:-:S03]  /*1c10*/  SEL R22, RZ, 0x1, !P2 ;  /* 0x00000001ff167807 */ /* 0x008fc60005000000 */
[----:B------:R-:W-:Y:S01]  /*1c20*/  IMAD.WIDE R30, R31, 0x4, R34 ;  /* 0x000000041f1e7825 */ /* 0x000fe200078e0222 */
[C---:B----4-:R-:W-:Y:S02]  /*1c30*/  FSETP.GT.AND P5, PT, R15.reuse, R7, PT ;  /* 0x000000070f00720b */ /* 0x050fe40003fa4000 */
[----:B------:R-:W-:-:S11]  /*1c40*/  FSETP.NAN.AND P3, PT, R15, R15, PT ;  /* 0x0000000f0f00720b */ /* 0x000fd60003f68000 */
[----:B------:R-:W-:Y:S02]  /*1c50*/  @!P5 SEL R15, R15, R7, P3 ;  /* 0x000000070f0fd207 */ /* 0x000fe40001800000 */
[C---:B------:R-:W-:Y:S02]  /*1c60*/  FSETP.GT.AND P3, PT, R14.reuse, R6, PT ;  /* 0x000000060e00720b */ /* 0x040fe40003f64000 */
[----:B------:R-:W-:Y:S02]  /*1c70*/  SEL R7, RZ, 0x1, !P1 ;  /* 0x00000001ff077807 */ /* 0x000fe40004800000 */
[----:B------:R-:W-:Y:S02]  /*1c80*/  FSETP.NAN.AND P1, PT, R14, R14, PT ;  /* 0x0000000e0e00720b */ /* 0x000fe40003f28000 */
[----:B-1----:R-:W-:Y:S02]  /*1c90*/  SEL R21, R7, 0x2, P4 ;  /* 0x0000000207157807 */ /* 0x002fe40002000000 */
[----:B------:R-:W-:-:S05]  /*1ca0*/  FSETP.GT.AND P4, PT, R13, R5, PT ;  /* 0x000000050d00720b */ /* 0x000fca0003f84000 */
[----:B------:R-:W-:Y:S02]  /*1cb0*/  @!P3 SEL R14, R14, R6, P1 ;  /* 0x000000060e0eb207 */ /* 0x000fe40000800000 */
[----:B------:R-:W-:Y:S02]  /*1cc0*/  FSETP.GT.AND P1, PT, R12, R4, PT ;  /* 0x000000040c00720b */ /* 0x000fe40003f24000 */
[----:B------:R-:W-:-:S04]  /*1cd0*/  FSETP.NAN.AND P2, PT, R13, R13, PT ;  /* 0x0000000d0d00720b */ /* 0x000fc80003f48000 */
[----:B------:R-:W-:Y:S02]  /*1ce0*/  @!P4 SEL R13, R13, R5, P2 ;  /* 0x000000050d0dc207 */ /* 0x000fe40001000000 */
[----:B------:R-:W-:Y:S02]  /*1cf0*/  FSETP.NAN.AND P2, PT, R12, R12, PT ;  /* 0x0000000c0c00720b */ /* 0x000fe40003f48000 */
[----:B------:R-:W-:-:S03]  /*1d00*/  CS2R R6, SRZ ;  /* 0x0000000000067805 */ /* 0x000fc6000001ff00 */
[----:B------:R-:W-:Y:S02]  /*1d10*/  @!P1 SEL R12, R12, R4, P2 ;  /* 0x000000040c0c9207 */ /* 0x000fe40001000000 */
[----:B------:R-:W-:-:S06]  /*1d20*/  CS2R R4, SRZ ;  /* 0x0000000000047805 */ /* 0x000fcc000001ff00 */
[----:B------:R1:W3:Y:S01]  /*1d30*/  @P0 LDG.E.EL.128 R4, desc[UR6][R30.64] ;  /* 0x000000061e040981 */ /* 0x0002e2000c2e1d00 */
[----:B------:R-:W-:Y:S02]  /*1d40*/  SEL R22, R22, 0x2, P6 ;  /* 0x0000000216167807 */ /* 0x000fe40003000000 */
[----:B------:R-:W-:Y:S02]  /*1d50*/  SEL R20, RZ, 0x1, !P1 ;  /* 0x00000001ff147807 */ /* 0x000fe40004800000 */
[----:B-1----:R-:W-:Y:S02]  /*1d60*/  SEL R30, RZ, 0x1, !P5 ;  /* 0x00000001ff1e7807 */ /* 0x002fe40006800000 */
[----:B------:R-:W-:Y:S02]  /*1d70*/  SEL R31, RZ, 0x1, !P4 ;  /* 0x00000001ff1f7807 */ /* 0x000fe40006000000 */
[-C--:B--2---:R-:W-:Y:S02]  /*1d80*/  FSETP.GEU.AND P2, PT, R12, R8.reuse, PT ;  /* 0x000000080c00720b */ /* 0x084fe40003f4e000 */
[----:B------:R-:W-:-:S02]  /*1d90*/  FSETP.NAN.AND P6, PT, R8, R8, PT ;  /* 0x000000080800720b */ /* 0x000fc40003fc8000 */
[----:B------:R-:W-:-:S09]  /*1da0*/  SEL R20, R20, 0x2, P2 ;  /* 0x0000000214147807 */ /* 0x000fd20001000000 */
[----:B------:R-:W-:Y:S02]  /*1db0*/  @P2 SEL R8, R8, R12, P6 ;  /* 0x0000000c08082207 */ /* 0x000fe40003000000 */
[-C--:B------:R-:W-:Y:S02]  /*1dc0*/  FSETP.GEU.AND P6, PT, R13, R9.reuse, PT ;  /* 0x000000090d00720b */ /* 0x080fe40003fce000 */
[-C--:B------:R-:W-:Y:S02]  /*1dd0*/  FSETP.GEU.AND P1, PT, R14, R10.reuse, PT ;  /* 0x0000000a0e00720b */ /* 0x080fe40003f2e000 */
[----:B------:R-:W-:Y:S02]  /*1de0*/  FSETP.NAN.AND P2, PT, R9, R9, PT ;  /* 0x000000090900720b */ /* 0x000fe40003f48000 */
[----:B------:R-:W-:-:S07]  /*1df0*/  FSETP.NAN.AND P5, PT, R10, R10, PT ;  /* 0x0000000a0a00720b */ /* 0x000fce0003fa8000 */
[----:B------:R-:W-:Y:S02]  /*1e00*/  @P6 SEL R9, R9, R13, P2 ;  /* 0x0000000d09096207 */ /* 0x000fe40001000000 */
[-C--:B------:R-:W-:Y:S02]  /*1e10*/  FSETP.GEU.AND P2, PT, R15, R11.reuse, PT ;  /* 0x0000000b0f00720b */ /* 0x080fe40003f4e000 */
[----:B------:R-:W-:Y:S02]  /*1e20*/  @P1 SEL R10, R10, R14, P5 ;  /* 0x0000000e0a0a1207 */ /* 0x000fe40002800000 */
[----:B------:R-:W-:Y:S01]  /*1e30*/  FSETP.NAN.AND P4, PT, R11, R11, PT ;  /* 0x0000000b0b00720b */ /* 0x000fe20003f88000 */
[----:B------:R1:W-:Y:S01]  /*1e40*/  STS [R29+0x1c70], R23 ;  /* 0x001c70171d007388 */ /* 0x0003e20000000800 */
[----:B------:R-:W-:-:S07]  /*1e50*/  SEL R31, R31, 0x2, P6 ;  /* 0x000000021f1f7807 */ /* 0x000fce0003000000 */
[----:B------:R-:W-:Y:S02]  /*1e60*/  @P2 SEL R11, R11, R15, P4 ;  /* 0x0000000f0b0b2207 */ /* 0x000fe40002000000 */
[----:B-1----:R-:W-:-:S04]  /*1e70*/  SEL R23, RZ, 0x1, !P3 ;  /* 0x00000001ff177807 */ /* 0x002fc80005800000 */
[----:B------:R-:W-:Y:S02]  /*1e80*/  SEL R23, R23, 0x2, P1 ;  /* 0x0000000217177807 */ /* 0x000fe40000800000 */
[----:B------:R-:W-:Y:S02]  /*1e90*/  CS2R R12, SRZ ;  /* 0x00000000000c7805 */ /* 0x000fe4000001ff00 */
[----:B------:R-:W-:Y:S02]  /*1ea0*/  CS2R R14, SRZ ;  /* 0x00000000000e7805 */ /* 0x000fe4000001ff00 */
[-C--:B---3--:R-:W-:Y:S02]  /*1eb0*/  FSETP.GEU.AND P5, PT, R27, R7.reuse, PT ;  /* 0x000000071b00720b */ /* 0x088fe40003fae000 */
[----:B------:R-:W-:Y:S02]  /*1ec0*/  FSETP.GEU.AND P4, PT, R26, R6, PT ;  /* 0x000000061a00720b */ /* 0x000fe40003f8e000 */
[----:B------:R-:W-:-:S02]  /*1ed0*/  FSETP.NAN.AND P6, PT, R7, R7, PT ;  /* 0x000000070700720b */ /* 0x000fc40003fc8000 */
[----:B------:R-:W-:Y:S02]  /*1ee0*/  FSETP.GEU.AND P3, PT, R25, R5, PT ;  /* 0x000000051900720b */ /* 0x000fe40003f6e000 */
[----:B------:R-:W-:-:S05]  /*1ef0*/  FSETP.GEU.AND P1, PT, R24, R4, PT ;  /* 0x000000041800720b */ /* 0x000fca0003f2e000 */
[----:B------:R-:W-:Y:S02]  /*1f00*/  @P5 SEL R7, R7, R27, P6 ;  /* 0x0000001b07075207 */ /* 0x000fe40003000000 */
[----:B------:R-:W-:-:S04]  /*1f10*/  FSETP.NAN.AND P6, PT, R6, R6, PT ;  /* 0x000000060600720b */ /* 0x000fc80003fc8000 */
[----:B------:R-:W-:Y:S02]  /*1f20*/  @P4 SEL R6, R6, R26, P6 ;  /* 0x0000001a06064207 */ /* 0x000fe40003000000 */
[----:B------:R-:W-:-:S04]  /*1f30*/  FSETP.NAN.AND P6, PT, R5, R5, PT ;  /* 0x000000050500720b */ /* 0x000fc80003fc8000 */
[----:B------:R-:W-:Y:S01]  /*1f40*/  @P3 SEL R5, R5, R25, P6 ;  /* 0x0000001905053207 */ /* 0x000fe20003000000 */
[----:B------:R-:W-:Y:S01]  /*1f50*/  VIADD R25, R2, 0x44ac ;  /* 0x000044ac02197836 */ /* 0x000fe20000000000 */
[----:B------:R-:W-:-:S04]  /*1f60*/  FSETP.NAN.AND P6, PT, R4, R4, PT ;  /* 0x000000040400720b */ /* 0x000fc80003fc8000 */
[----:B------:R-:W-:Y:S01]  /*1f70*/  @P1 SEL R4, R4, R24, P6 ;  /* 0x0000001804041207 */ /* 0x000fe20003000000 */
[----:B------:R-:W-:-:S05]  /*1f80*/  IMAD.WIDE R24, R25, 0x4, R34 ;  /* 0x0000000419187825 */ /* 0x000fca00078e0222 */
[----:B------:R1:W2:Y:S01]  /*1f90*/  @P0 LDG.E.EL.128 R12, desc[UR6][R24.64] ;  /* 0x00000006180c0981 */ /* 0x0002a2000c2e1d00 */
[----:B------:R-:W-:Y:S02]  /*1fa0*/  SEL R22, R22, 0x3, P5 ;  /* 0x0000000316167807 */ /* 0x000fe40002800000 */
[----:B-1----:R-:W-:Y:S02]  /*1fb0*/  SEL R24, R30, 0x2, P2 ;  /* 0x000000021e187807 */ /* 0x002fe40001000000 */
[----:B------:R-:W-:Y:S02]  /*1fc0*/  SEL R30, R21, 0x3, P4 ;  /* 0x00000003151e7807 */ /* 0x000fe40002000000 */
[----:B------:R-:W-:Y:S01]  /*1fd0*/  SEL R26, R36, 0x3, P3 ;  /* 0x00000003241a7807 */ /* 0x000fe20001800000 */
[----:B------:R-:W-:-:S04]  /*1fe0*/  VIADD R37, R2, 0x45c8 ;  /* 0x000045c802257836 */ /* 0x000fc80000000000 */
[----:B------:R-:W-:Y:S01]  /*1ff0*/  IMAD.WIDE R36, R37, 0x4, R34 ;  /* 0x0000000425247825 */ /* 0x000fe200078e0222 */
[-C--:B--2---:R-:W-:Y:S02]  /*2000*/  FSETP.GEU.AND P2, PT, R11, R15.reuse, PT ;  /* 0x0000000f0b00720b */ /* 0x084fe40003f4e000 */
[----:B------:R-:W-:Y:S02]  /*2010*/  FSETP.GEU.AND P5, PT, R10, R14, PT ;  /* 0x0000000e0a00720b */ /* 0x000fe40003fae000 */
[----:B------:R-:W-:Y:S02]  /*2020*/  FSETP.NAN.AND P6, PT, R15, R15, PT ;  /* 0x0000000f0f00720b */ /* 0x000fe40003fc8000 */
[----:B------:R-:W-:Y:S02]  /*2030*/  FSETP.GEU.AND P4, PT, R9, R13, PT ;  /* 0x0000000d0900720b */ /* 0x000fe40003f8e000 */
[----:B------:R-:W-:-:S05]  /*2040*/  FSETP.GEU.AND P3, PT, R8, R12, PT ;  /* 0x0000000c0800720b */ /* 0x000fca0003f6e000 */
[----:B------:R-:W-:Y:S02]  /*2050*/  @P2 SEL R15, R15, R11, P6 ;  /* 0x0000000b0f0f2207 */ /* 0x000fe40003000000 */
[----:B------:R-:W-:-:S04]  /*2060*/  FSETP.NAN.AND P6, PT, R14, R14, PT ;  /* 0x0000000e0e00720b */ /* 0x000fc80003fc8000 */
[----:B------:R-:W-:Y:S02]  /*2070*/  @P5 SEL R14, R14, R10, P6 ;  /* 0x0000000a0e0e5207 */ /* 0x000fe40003000000 */
[----:B------:R-:W-:-:S04]  /*2080*/  FSETP.NAN.AND P6, PT, R13, R13, PT ;  /* 0x0000000d0d00720b */ /* 0x000fc80003fc8000 */
[----:B------:R-:W-:Y:S02]  /*2090*/  @P4 SEL R13, R13, R9, P6 ;  /* 0x000000090d0d4207 */ /* 0x000fe40003000000 */
[C---:B------:R-:W-:Y:S02]  /*20a0*/  FSETP.NAN.AND P6, PT, R12.reuse, R12, PT ;  /* 0x0000000c0c00720b */ /* 0x040fe40003fc8000 */
[----:B------:R-:W-:Y:S02]  /*20b0*/  CS2R R10, SRZ ;  /* 0x00000000000a7805 */ /* 0x000fe4000001ff00 */
[----:B------:R-:W-:Y:S02]  /*20c0*/  @P3 SEL R12, R12, R8, P6 ;  /* 0x000000080c0c3207 */ /* 0x000fe40003000000 */
[----:B------:R-:W-:-:S06]  /*20d0*/  CS2R R8, SRZ ;  /* 0x0000000000087805 */ /* 0x000fcc000001ff00 */
[----:B------:R1:W2:Y:S01]  /*20e0*/  @P0 LDG.E.EL.128 R8, desc[UR6][R36.64] ;  /* 0x0000000624080981 */ /* 0x0002a2000c2e1d00 */
[----:B------:R-:W-:Y:S02]  /*20f0*/  SEL R21, R19, 0x3, P1 ;  /* 0x0000000313157807 */ /* 0x000fe40000800000 */
[----:B------:R-:W-:Y:S02]  /*2100*/  SEL R19, R24, 0x3, P2 ;  /* 0x0000000318137807 */ /* 0x000fe40001000000 */
[----:B------:R-:W-:Y:S02]  /*2110*/  SEL R23, R23, 0x3, P5 ;  /* 0x0000000317177807 */ /* 0x000fe40002800000 */
[----:B------:R-:W-:Y:S01]  /*2120*/  SEL R24, R31, 0x3, P4 ;  /* 0x000000031f187807 */ /* 0x000fe20002000000 */
[----:B-1----:R-:W-:-:S04]  /*2130*/  VIADD R37, R2, 0x45cc ;  /* 0x000045cc02257836 */ /* 0x002fc80000000000 */
        /* <DEDUP_REMOVED lines=120> */
[----:B------:R-:W2:Y:S01]  /*28c0*/  @P0 LDG.E.EL.128 R8, desc[UR6][R36.64] ;  /* 0x0000000624080981 */ /* 0x000ea2000c2e1d00 */
[----:B------:R-:W-:Y:S02]  /*28d0*/  SEL R27, R19, 0x6, P3 ;  /* 0x00000006131b7807 */ /* 0x000fe40001800000 */
[----:B------:R-:W-:Y:S02]  /*28e0*/  SEL R25, R25, 0x6, P1 ;  /* 0x0000000619197807 */ /* 0x000fe40000800000 */
        /* <DEDUP_REMOVED lines=23> */
[----:B------:R-:W-:-:S04]  /*2a60*/  VIADD R37, R2, 0x8b88 ;  /* 0x00008b8802257836 */ /* 0x000fc80000000000 */
[----:B------:R-:W-:-:S04]  /*2a70*/  IMAD.WIDE R36, R37, 0x4, R34 ;  /* 0x0000000425247825 */ /* 0x000fc800078e0222 */
[----:B------:R-:W-:Y:S01]  /*2a80*/  VIADD R21, R2, 0x8b8c ;  /* 0x00008b8c02157836 */ /* 0x000fe20000000000 */
[----:B-1----:R-:W-:-:S03]  /*2a90*/  CS2R R22, SRZ ;  /* 0x0000000000167805 */ /* 0x002fc6000001ff00 */
        /* <DEDUP_REMOVED lines=15> */
[----:B------:R1:W2:Y:S02]  /*2b90*/  @P0 LDG.E.EL.128 R12, desc[UR6][R36.64] ;  /* 0x00000006240c0981 */ /* 0x0002a4000c2e1d00 */
[----:B-1----:R-:W-:Y:S02]  /*2ba0*/  SEL R36, R20, 0x7, P5 ;  /* 0x0000000714247807 */ /* 0x002fe40002800000 */
[----:B------:R-:W-:-:S06]  /*2bb0*/  CS2R R20, SRZ ;  /* 0x0000000000147805 */ /* 0x000fcc000001ff00 */
[----:B------:R1:W3:Y:S01]  /*2bc0*/  @P0 LDG.E.EL.128 R20, desc[UR6][R34.64] ;  /* 0x0000000622140981 */ /* 0x0002e2000c2e1d00 */
[----:B------:R-:W-:Y:S02]  /*2bd0*/  SEL R2, R31, 0x7, P4 ;  /* 0x000000071f027807 */ /* 0x000fe40002000000 */
[----:B------:R-:W-:Y:S02]  /*2be0*/  SEL R19, R19, 0x7, P3 ;  /* 0x0000000713137807 */ /* 0x000fe40001800000 */
[----:B------:R-:W-:Y:S01]  /*2bf0*/  SEL R24, R24, 0x7, P1 ;  /* 0x0000000718187807 */ /* 0x000fe20000800000 */
[----:B-1----:R-:W1:Y:S01]  /*2c00*/  LDC.64 R34, c[0x0][0x218] ;  /* 0x00008600ff227b82 */ /* 0x002e620000000a00 */
[----:B------:R-:W-:Y:S01]  /*2c10*/  IMAD R33, R33, 0x120, R32 ;  /* 0x0000012021217824 */ /* 0x000fe200078e0220 */
[----:B------:R-:W-:Y:S02]  /*2c20*/  PRMT R17, R17, 0x5410, R18 ;  /* 0x0000541011117816 */ /* 0x000fe40000000012 */
[----:B--2---:R-:W-:-:S02]  /*2c30*/  FSETP.GEU.AND P5, PT, R8, R12, PT ;  /* 0x0000000c0800720b */ /* 0x004fc40003fae000 */
[----:B------:R-:W-:Y:S02]  /*2c40*/  FSETP.GEU.AND P4, PT, R9, R13, PT ;  /* 0x0000000d0900720b */ /* 0x000fe40003f8e000 */
[----:B------:R-:W-:Y:S02]  /*2c50*/  FSETP.GEU.AND P3, PT, R10, R14, PT ;  /* 0x0000000e0a00720b */ /* 0x000fe40003f6e000 */
[----:B------:R-:W-:Y:S02]  /*2c60*/  FSETP.NAN.AND P6, PT, R12, R12, PT ;  /* 0x0000000c0c00720b */ /* 0x000fe40003fc8000 */
[----:B------:R-:W-:-:S05]  /*2c70*/  FSETP.GEU.AND P1, PT, R11, R15, PT ;  /* 0x0000000f0b00720b */ /* 0x000fca0003f2e000 */
[----:B------:R-:W-:Y:S02]  /*2c80*/  @P5 SEL R12, R12, R8, P6 ;  /* 0x000000080c0c5207 */ /* 0x000fe40003000000 */
[----:B------:R-:W-:Y:S02]  /*2c90*/  SEL R8, R25, 0x7, P2 ;  /* 0x0000000719087807 */ /* 0x000fe40001000000 */
[C---:B------:R-:W-:Y:S02]  /*2ca0*/  FSETP.NAN.AND P2, PT, R13.reuse, R13, PT ;  /* 0x0000000d0d00720b */ /* 0x040fe40003f48000 */
[C---:B------:R-:W-:Y:S02]  /*2cb0*/  FSETP.NAN.AND P6, PT, R14.reuse, R14, PT ;  /* 0x0000000e0e00720b */ /* 0x040fe40003fc8000 */
[----:B------:R-:W-:Y:S02]  /*2cc0*/  @P4 SEL R13, R13, R9, P2 ;  /* 0x000000090d0d4207 */ /* 0x000fe40001000000 */
[----:B------:R-:W-:-:S02]  /*2cd0*/  @P3 SEL R14, R14, R10, P6 ;  /* 0x0000000a0e0e3207 */ /* 0x000fc40003000000 */
[----:B---3--:R-:W-:Y:S02]  /*2ce0*/  FSETP.GEU.AND P2, PT, R4, R20, PT ;  /* 0x000000140400720b */ /* 0x008fe40003f4e000 */
[----:B------:R-:W-:-:S04]  /*2cf0*/  FSETP.NAN.AND P6, PT, R15, R15, PT ;  /* 0x0000000f0f00720b */ /* 0x000fc80003fc8000 */
[----:B------:R-:W-:Y:S02]  /*2d00*/  @P1 SEL R15, R15, R11, P6 ;  /* 0x0000000b0f0f1207 */ /* 0x000fe40003000000 */
[----:B------:R-:W-:Y:S02]  /*2d10*/  FSETP.GEU.AND P6, PT, R5, R21, PT ;  /* 0x000000150500720b */ /* 0x000fe40003fce000 */
[----:B------:R-:W-:Y:S02]  /*2d20*/  SEL R25, R36, 0x8, P5 ;  /* 0x0000000824197807 */ /* 0x000fe40002800000 */
[----:B------:R-:W-:Y:S01]  /*2d30*/  FSETP.NAN.AND P5, PT, R20, R20, PT ;  /* 0x000000141400720b */ /* 0x000fe20003fa8000 */
[----:B------:R-:W-:Y:S01]  /*2d40*/  IMAD.SHL.U32 R9, R3, 0x4, RZ ;  /* 0x0000000403097824 */ /* 0x000fe200078e00ff */
[----:B------:R-:W-:Y:S02]  /*2d50*/  SEL R26, R26, 0x8, P4 ;  /* 0x000000081a1a7807 */ /* 0x000fe40002000000 */
[----:B------:R-:W-:-:S02]  /*2d60*/  @P2 SEL R20, R20, R4, P5 ;  /* 0x0000000414142207 */ /* 0x000fc40002800000 */
[----:B------:R-:W-:Y:S02]  /*2d70*/  FSETP.GEU.AND P5, PT, R6, R22, PT ;  /* 0x000000160600720b */ /* 0x000fe40003fae000 */
[----:B------:R-:W-:Y:S02]  /*2d80*/  FSETP.NAN.AND P4, PT, R21, R21, PT ;  /* 0x000000151500720b */ /* 0x000fe40003f88000 */
[----:B------:R-:W-:Y:S02]  /*2d90*/  LOP3.LUT R9, R9, 0xfc, RZ, 0xc0, !PT ;  /* 0x000000fc09097812 */ /* 0x000fe400078ec0ff */
[----:B------:R-:W-:Y:S02]  /*2da0*/  @P6 SEL R21, R21, R5, P4 ;  /* 0x0000000515156207 */ /* 0x000fe40002000000 */
[----:B------:R-:W-:Y:S01]  /*2db0*/  FSETP.GEU.AND P4, PT, R7, R23, PT ;  /* 0x000000170700720b */ /* 0x000fe20003f8e000 */
[----:B------:R-:W-:Y:S01]  /*2dc0*/  IMAD.MOV.U32 R10, RZ, RZ, RZ ;  /* 0x000000ffff0a7224 */ /* 0x000fe200078e00ff */
[----:B------:R-:W-:-:S02]  /*2dd0*/  SHF.R.U32.HI R3, RZ, 0x6, R3 ;  /* 0x00000006ff037819 */ /* 0x000fc40000011603 */
[----:B------:R-:W-:Y:S02]  /*2de0*/  PRMT R11, R9, 0x6540, R0 ;  /* 0x00006540090b7816 */ /* 0x000fe40000000000 */
[----:B------:R-:W-:Y:S02]  /*2df0*/  SEL R30, R30, 0x8, P3 ;  /* 0x000000081e1e7807 */ /* 0x000fe40001800000 */
[C---:B------:R-:W-:Y:S01]  /*2e00*/  FSETP.NAN.AND P3, PT, R22.reuse, R22, PT ;  /* 0x000000161600720b */ /* 0x040fe20003f68000 */
[----:B------:R-:W-:Y:S01]  /*2e10*/  IMAD.HI R9, R11, -0x6e5d4c3b, R10 ;  /* 0x91a2b3c50b097827 */ /* 0x000fe200078e020a */
[----:B------:R-:W-:Y:S02]  /*2e20*/  SGXT.U32 R3, R3, 0x2 ;  /* 0x000000020303781a */ /* 0x000fe40000000000 */
[----:B------:R-:W-:Y:S02]  /*2e30*/  @P5 SEL R22, R22, R6, P3 ;  /* 0x0000000616165207 */ /* 0x000fe40001800000 */
[----:B------:R-:W-:-:S02]  /*2e40*/  FSETP.NAN.AND P3, PT, R23, R23, PT ;  /* 0x000000171700720b */ /* 0x000fc40003f68000 */
[----:B------:R-:W-:Y:S02]  /*2e50*/  LOP3.LUT R0, R32, R3, RZ, 0xfc, !PT ;  /* 0x0000000320007212 */ /* 0x000fe400078efcff */
[----:B------:R-:W-:Y:S01]  /*2e60*/  SEL R3, R8, 0x8, P2 ;  /* 0x0000000808037807 */ /* 0x000fe20001000000 */
[----:B------:R-:W-:Y:S01]  /*2e70*/  IMAD.SHL.U32 R8, R28, 0x4, RZ ;  /* 0x000000041c087824 */ /* 0x000fe200078e00ff */
[----:B------:R-:W-:Y:S02]  /*2e80*/  SHF.R.U32.HI R4, RZ, 0x1f, R9 ;  /* 0x0000001fff047819 */ /* 0x000fe40000011609 */
[----:B------:R-:W-:Y:S02]  /*2e90*/  @P4 SEL R23, R23, R7, P3 ;  /* 0x0000000717174207 */ /* 0x000fe40001800000 */
[----:B------:R-:W-:Y:S02]  /*2ea0*/  SEL R27, R27, 0x8, P1 ;  /* 0x000000081b1b7807 */ /* 0x000fe40000800000 */
[----:B------:R-:W-:-:S02]  /*2eb0*/  ISETP.GE.AND P1, PT, R11, 0xe10, PT ;  /* 0x00000e100b00780c */ /* 0x000fc40003f26270 */
[----:B------:R-:W-:Y:S02]  /*2ec0*/  LOP3.LUT R6, R0, 0x8, RZ, 0xfc, !PT ;  /* 0x0000000800067812 */ /* 0x000fe400078efcff */
[----:B------:R-:W-:Y:S01]  /*2ed0*/  LEA.HI.SX32 R9, R9, R4, 0x17 ;  /* 0x0000000409097211 */ /* 0x000fe200078fbaff */
[----:B------:R2:W-:Y:S01]  /*2ee0*/  STS [R29+0x2080], R12 ;  /* 0x0020800c1d007388 */ /* 0x0005e20000000800 */
[----:B------:R-:W-:Y:S02]  /*2ef0*/  SHF.R.U32.HI R4, RZ, 0x2, R28 ;  /* 0x00000002ff047819 */ /* 0x000fe4000001161c */
[----:B------:R-:W-:Y:S01]  /*2f00*/  LOP3.LUT R8, R8, 0x3fc, RZ, 0xc0, !PT ;  /* 0x000003fc08087812 */ /* 0x000fe200078ec0ff */
[----:B------:R-:W-:Y:S01]  /*2f10*/  STS [R29+0x2490], R13 ;  /* 0x0024900d1d007388 */ /* 0x000fe20000000800 */
[----:B------:R-:W-:-:S03]  /*2f20*/  ISETP.LT.AND P3, PT, R6, 0x120, !P1 ;  /* 0x000001200600780c */ /* 0x000fc60004f61270 */
[----:B------:R3:W-:Y:S01]  /*2f30*/  STS [R29+0x28a0], R14 ;  /* 0x0028a00e1d007388 */ /* 0x0007e20000000800 */
[----:B------:R-:W-:-:S03]  /*2f40*/  LOP3.LUT R5, R0, 0x4, RZ, 0xfc, !PT ;  /* 0x0000000400057812 */ /* 0x000fc600078efcff */
[----:B------:R4:W-:Y:S01]  /*2f50*/  STS [R29+0x2cb0], R15 ;  /* 0x002cb00f1d007388 */ /* 0x0009e20000000800 */
[----:B------:R-:W-:-:S03]  /*2f60*/  LOP3.LUT R4, R4, 0x30, RZ, 0xc0, !PT ;  /* 0x0000003004047812 */ /* 0x000fc600078ec0ff */
[----:B------:R-:W-:Y:S01]  /*2f70*/  STS [R29+0x30c0], R20 ;  /* 0x0030c0141d007388 */ /* 0x000fe20000000800 */
[----:B------:R-:W-:-:S03]  /*2f80*/  LOP3.LUT R6, R8, 0x400, RZ, 0xfc, !PT ;  /* 0x0000040008067812 */ /* 0x000fc600078efcff */
[----:B------:R5:W-:Y:S04]  /*2f90*/  STS [R29+0x34d0], R21 ;  /* 0x0034d0151d007388 */ /* 0x000be80000000800 */
[----:B------:R-:W-:Y:S04]  /*2fa0*/  STS [R29+0x38e0], R22 ;  /* 0x0038e0161d007388 */ /* 0x000fe80000000800 */
[----:B------:R1:W-:Y:S01]  /*2fb0*/  STS [R29+0x3cf0], R23 ;  /* 0x003cf0171d007388 */ /* 0x0003e20000000800 */
[C---:B------:R-:W-:Y:S02]  /*2fc0*/  LOP3.LUT R7, R8.reuse, 0x800, RZ, 0xfc, !PT ;  /* 0x0000080008077812 */ /* 0x040fe400078efcff */
[----:B------:R-:W-:-:S02]  /*2fd0*/  LOP3.LUT R10, R8, 0xc00, RZ, 0xfc, !PT ;  /* 0x00000c00080a7812 */ /* 0x000fc400078efcff */
[----:B------:R-:W-:Y:S01]  /*2fe0*/  ISETP.LT.AND P2, PT, R5, 0x120, !P1 ;  /* 0x000001200500780c */ /* 0x000fe20004f41270 */
[----:B------:R-:W-:Y:S01]  /*2ff0*/  VIADD R5, R4, UR4 ;  /* 0x0000000404057c36 */ /* 0x000fe20008000000 */
[----:B------:R-:W-:Y:S02]  /*3000*/  SHF.R.U32.HI R6, RZ, 0x4, R6 ;  /* 0x00000004ff067819 */ /* 0x000fe40000011606 */
[----:B------:R-:W-:Y:S02]  /*3010*/  SHF.R.U32.HI R7, RZ, 0x4, R7 ;  /* 0x00000004ff077819 */ /* 0x000fe40000011607 */
[----:B------:R-:W-:Y:S02]  /*3020*/  SHF.R.U32.HI R4, RZ, 0x4, R10 ;  /* 0x00000004ff047819 */ /* 0x000fe4000001160a */
[----:B------:R-:W-:Y:S02]  /*3030*/  LOP3.LUT R10, R6, 0x70, RZ, 0xc0, !PT ;  /* 0x00000070060a7812 */ /* 0x000fe400078ec0ff */
[----:B--2---:R-:W-:-:S02]  /*3040*/  LOP3.LUT R12, R7, 0xb0, RZ, 0xc0, !PT ;  /* 0x000000b0070c7812 */ /* 0x004fc400078ec0ff */
[----:B---3--:R-:W-:Y:S01]  /*3050*/  LOP3.LUT R14, R4, 0xf0, RZ, 0xc0, !PT ;  /* 0x000000f0040e7812 */ /* 0x008fe200078ec0ff */
[----:B------:R-:W-:Y:S02]  /*3060*/  VIADD R13, R10, UR4 ;  /* 0x000000040a0d7c36 */ /* 0x000fe40008000000 */
[----:B----4-:R-:W-:Y:S02]  /*3070*/  VIADD R15, R12, UR4 ;  /* 0x000000040c0f7c36 */ /* 0x010fe40008000000 */
[----:B-----5:R-:W-:Y:S01]  /*3080*/  VIADD R21, R14, UR4 ;  /* 0x000000040e157c36 */ /* 0x020fe20008000000 */
[----:B------:R-:W-:Y:S01]  /*3090*/  SHF.R.U32.HI R28, RZ, 0x6, R28 ;  /* 0x00000006ff1c7819 */ /* 0x000fe2000001161c */
[C---:B------:R-:W-:Y:S01]  /*30a0*/  IMAD R5, R8.reuse, 0x4, R5 ;  /* 0x0000000408057824 */ /* 0x040fe200078e0205 */
[----:B------:R-:W-:Y:S01]  /*30b0*/  BAR.SYNC.DEFER_BLOCKING 0x0 ;  /* 0x0000000000007b1d */ /* 0x000fe20000010000 */
[----:B------:R-:W-:Y:S02]  /*30c0*/  IMAD R10, R9, -0x384, R11 ;  /* 0xfffffc7c090a7824 */ /* 0x000fe400078e020b */
[----:B------:R-:W-:-:S02]  /*30d0*/  IMAD R11, R8, 0x4, R13 ;  /* 0x00000004080b7824 */ /* 0x000fc400078e020d */
[C---:B------:R-:W-:Y:S01]  /*30e0*/  IMAD R15, R8.reuse, 0x4, R15 ;  /* 0x00000004080f7824 */ /* 0x040fe200078e020f */
[----:B------:R-:W-:Y:S01]  /*30f0*/  PRMT R26, R25, 0x3340, R26 ;  /* 0x00003340191a7816 */ /* 0x000fe2000000001a */
[----:B------:R-:W-:Y:S01]  /*3100*/  IMAD R21, R8, 0x4, R21 ;  /* 0x0000000408157824 */ /* 0x000fe200078e0215 */
[----:B------:R-:W-:Y:S01]  /*3110*/  PRMT R27, R30, 0x3340, R27 ;  /* 0x000033401e1b7816 */ /* 0x000fe2000000001b */
[----:B01----:R-:W-:Y:S01]  /*3120*/  IMAD R29, R9, 0xa8c00, R10 ;  /* 0x000a8c00091d7824 */ /* 0x003fe200078e020a */
[----:B------:R-:W-:Y:S01]  /*3130*/  ULDC.64 UR4, c[0x0][0x220] ;  /* 0x0000880000047ab9 */ /* 0x000fe20000000a00 */
[----:B------:R-:W0:Y:S04]  /*3140*/  LDS.128 R4, [R5] ;  /* 0x0000000005047984 */ /* 0x000e280000000c00 */
[----:B------:R-:W1:Y:S04]  /*3150*/  LDS.128 R8, [R11+0x1000] ;  /* 0x001000000b087984 */ /* 0x000e680000000c00 */
[----:B------:R-:W2:Y:S04]  /*3160*/  LDS.128 R12, [R15+0x2000] ;  /* 0x002000000f0c7984 */ /* 0x000ea80000000c00 */
[----:B------:R-:W3:Y:S01]  /*3170*/  LDS.128 R20, [R21+0x3000] ;  /* 0x0030000015147984 */ /* 0x000ee20000000c00 */
[----:B------:R-:W-:-:S02]  /*3180*/  SGXT.U32 R31, R28, 0x2 ;  /* 0x000000021c1f781a */ /* 0x000fc40000000000 */
[----:B------:R-:W-:Y:S02]  /*3190*/  SEL R28, R24, 0x8, P6 ;  /* 0x00000008181c7807 */ /* 0x000fe40003000000 */
[----:B------:R-:W-:Y:S02]  /*31a0*/  LOP3.LUT R32, R32, R31, RZ, 0xfc, !PT ;  /* 0x0000001f20207212 */ /* 0x000fe400078efcff */
[C---:B------:R-:W-:Y:S02]  /*31b0*/  ISETP.LT.AND P6, PT, R0.reuse, 0x120, !P1 ;  /* 0x000001200000780c */ /* 0x040fe40004fc1270 */
[----:B------:R-:W-:Y:S01]  /*31c0*/  LOP3.LUT R0, R0, 0xc, RZ, 0xfc, !PT ;  /* 0x0000000c00007812 */ /* 0x000fe200078efcff */
[----:B------:R-:W-:-:S03]  /*31d0*/  IMAD R29, R32, 0x384, R29 ;  /* 0x00000384201d7824 */ /* 0x000fc600078e021d */
[----:B------:R-:W-:Y:S01]  /*31e0*/  ISETP.LT.AND P1, PT, R0, 0x120, !P1 ;  /* 0x000001200000780c */ /* 0x000fe20004f21270 */
[C---:B------:R-:W-:Y:S02]  /*31f0*/  VIADD R31, R29.reuse, 0xe10 ;  /* 0x00000e101d1f7836 */ /* 0x040fe40000000000 */
[----:B------:R-:W-:Y:S01]  /*3200*/  VIADD R37, R29, 0x1c20 ;  /* 0x00001c201d257836 */ /* 0x000fe20000000000 */
[----:B------:R-:W-:Y:S01]  /*3210*/  PRMT R3, R3, 0x3340, R28 ;  /* 0x0000334003037816 */ /* 0x000fe2000000001c */
[C---:B------:R-:W-:Y:S02]  /*3220*/  VIADD R0, R29.reuse, 0x2a30 ;  /* 0x00002a301d007836 */ /* 0x040fe40000000000 */
[----:B------:R-:W-:Y:S01]  /*3230*/  IMAD.WIDE R24, R29, 0x4, R34 ;  /* 0x000000041d187825 */ /* 0x000fe200078e0222 */
[----:B------:R-:W-:-:S03]  /*3240*/  SEL R19, R19, 0x8, P5 ;  /* 0x0000000813137807 */ /* 0x000fc60002800000 */
[----:B------:R-:W-:Y:S01]  /*3250*/  IMAD.WIDE R28, R31, 0x4, R34 ;  /* 0x000000041f1c7825 */ /* 0x000fe200078e0222 */
[----:B------:R-:W-:-:S03]  /*3260*/  SEL R2, R2, 0x8, P4 ;  /* 0x0000000802027807 */ /* 0x000fc60002000000 */
[--C-:B------:R-:W-:Y:S01]  /*3270*/  IMAD.WIDE R30, R37, 0x4, R34.reuse ;  /* 0x00000004251e7825 */ /* 0x100fe200078e0222 */
[----:B------:R-:W-:Y:S01]  /*3280*/  IADD3 R32, P4, R33, UR4, RZ ;  /* 0x0000000421207c10 */ /* 0x000fe2000ff9e0ff */
[----:B0-----:R0:W-:Y:S02]  /*3290*/  @P6 STG.E.128 desc[UR6][R24.64], R4 ;  /* 0x0000000418006986 */ /* 0x0011e4000c101d06 */
[----:B------:R-:W-:Y:S01]  /*32a0*/  IMAD.WIDE R34, R0, 0x4, R34 ;  /* 0x0000000400227825 */ /* 0x000fe200078e0222 */
[----:B------:R-:W-:Y:S01]  /*32b0*/  PRMT R2, R19, 0x3340, R2 ;  /* 0x0000334013027816 */ /* 0x000fe20000000002 */
[----:B-1----:R0:W-:Y:S01]  /*32c0*/  @P2 STG.E.128 desc[UR6][R28.64], R8 ;  /* 0x000000081c002986 */ /* 0x0021e2000c101d06 */
[----:B------:R-:W-:-:S03]  /*32d0*/  LEA.HI.X.SX32 R33, R33, UR5, 0x1, P4 ;  /* 0x0000000521217c11 */ /* 0x000fc6000a0f0eff */
[----:B--2---:R0:W-:Y:S01]  /*32e0*/  @P3 STG.E.128 desc[UR6][R30.64], R12 ;  /* 0x0000000c1e003986 */ /* 0x0041e2000c101d06 */
[----:B------:R-:W-:-:S03]  /*32f0*/  PRMT R18, R26, 0x5410, R27 ;  /* 0x000054101a127816 */ /* 0x000fc6000000001b */
[----:B---3--:R0:W-:Y:S01]  /*3300*/  @P1 STG.E.128 desc[UR6][R34.64], R20 ;  /* 0x0000001422001986 */ /* 0x0081e2000c101d06 */
[----:B------:R-:W-:Y:S01]  /*3310*/  PRMT R19, R3, 0x5410, R2 ;  /* 0x0000541003137816 */ /* 0x000fe20000000002 */
[----:B0-----:R-:W-:Y:S06]  /*3320*/  @!P0 EXIT ;  /* 0x000000000000894d */ /* 0x001fec0003800000 */
[----:B------:R-:W-:Y:S01]  /*3330*/  STG.E.128 desc[UR6][R32.64], R16 ;  /* 0x0000001020007986 */ /* 0x000fe2000c101d06 */
[----:B------:R-:W-:Y:S05]  /*3340*/  EXIT ;  /* 0x000000000000794d */ /* 0x000fea0003800000 */
.L_x_0:
[----:B------:R-:W-:-:S00]  /*3350*/  BRA `(.L_x_0) ;  /* 0xfffffffc00fc7947 */ /* 0x000fc0000383ffff */
[----:B------:R-:W-:-:S00]  /*3360*/  NOP ;  /* 0x0000000000007918 */ /* 0x000fc00000000000 */
        /* <DEDUP_REMOVED lines=9> */
.L_x_1:


//--------------------- .nv.shared.triton_poi_fused_max_pool2d_with_indices_33 --------------------------
	.section	.nv.shared.triton_poi_fused_max_pool2d_with_indices_33,"aw",@nobits
	.sectionflags	@""
	.align	16
	.zero		1024


//--------------------- .nv.constant0.triton_poi_fused_max_pool2d_with_indices_33 --------------------------
	.section	.nv.constant0.triton_poi_fused_max_pool2d_with_indices_33,"a",@progbits
	.sectionflags	@""
	.align	4
.nv.constant0.triton_poi_fused_max_pool2d_with_indices_33:
	.zero		560
